	.target	sm_90a

	.elftype	@"ET_EXEC"


//--------------------- .note.nv.tkinfo           --------------------------
	.section	.note.nv.tkinfo,"",@"SHT_NOTE"
	.sectionflags	@"SHF_NOTE_NV_TKINFO"
	.tkinfo
        /*0018*/ 	.word	0x00000002
        /*0030*/ 	.string	""
        /*0030*/ 	.string	"ptxas"
        /*0030*/ 	.string	"Cuda compilation tools, release 13.0, V13.0.88"
        /*0030*/ 	.string	"Build cuda_13.0.r13.0/compiler.36424714_0"
        /*0030*/ 	.string	"-arch sm_90a -m 64 "



//--------------------- .note.nv.cuinfo           --------------------------
	.section	.note.nv.cuinfo,"",@"SHT_NOTE"
	.sectionflags	@"SHF_NOTE_NV_CUINFO"
        /*0018*/ 	.short	0x0002
        /*001a*/ 	.short	0x005a
        /*001c*/ 	.short	0x0082
	.zero		2


//--------------------- .nv.info                  --------------------------
	.section	.nv.info,"",@"SHT_CUDA_INFO"
	.align	4


	//----- nvinfo : EIATTR_REGCOUNT
	.align		4
        /*0000*/ 	.byte	0x04, 0x2f
        /*0002*/ 	.short	(.L_15 - .L_14)
	.align		4
.L_14:
        /*0004*/ 	.word	index@(_ZN7cutlass13device_kernelINS_4gemm6kernel13GemmUniversalIN4cute5tupleIJiiiiEEENS1_10collective13CollectiveMmaINS1_34MainloopSm90TmaGmmaWarpSpecializedILi18ENS5_IJNS4_1CILi1EEESB_SB_EEENS1_32KernelTmaWarpSpecializedPingpongEEENS5_IJNSA_ILi64EEENSA_ILi128EEENSA_ILi32EEEEEENS_6half_tENS5_IJSB_llEEESJ_NS5_IJlSB_lEEENS4_8TiledMMAINS4_8MMA_AtomIJNS4_4SM904GMMA26MMA_64x128x16_F32F16F16_SSILNSP_5MajorE1ELSR_0ELNSP_7ScaleInE1ELSS_1EEEEEENS4_6LayoutISC_NS5_IJNSA_ILi0EEESW_SW_EEEEENS5_IJNS4_10UnderscoreESZ_SZ_EEEEENS4_13SM90_TMA_LOADENS4_14ComposedLayoutINS4_7SwizzleILi3ELi4ELi3EEENS4_18smem_ptr_flag_bitsILi16EEENSV_INS5_IJSF_NSA_ILi8EEEEEENS5_IJSB_SF_EEEEEEEvNS4_8identityES12_NS13_INS14_ILi2ELi4ELi3EEES17_NSV_INS5_IJS18_SH_EEENS5_IJSH_SB_EEEEEEEvS1D_EENS_8epilogue10collective6detail29Sm90TmaWarpSpecializedAdapterINS1L_15DefaultEpilogueISJ_SL_SL_NS1K_6thread17LinearCombinationISJ_Li1EffLNS1P_9ScaleType4KindE0ELNS_15FloatRoundStyleE2ESJ_EENS1_15EpilogueDefaultEEEEEvvEEEEvNT_6ParamsE)
        /*0008*/ 	.word	0x000000a8


	//----- nvinfo : EIATTR_FRAME_SIZE
	.align		4
.L_15:
        /*000c*/ 	.byte	0x04, 0x11
        /*000e*/ 	.short	(.L_17 - .L_16)
	.align		4
.L_16:
        /*0010*/ 	.word	index@(_ZN7cutlass13device_kernelINS_4gemm6kernel13GemmUniversalIN4cute5tupleIJiiiiEEENS1_10collective13CollectiveMmaINS1_34MainloopSm90TmaGmmaWarpSpecializedILi18ENS5_IJNS4_1CILi1EEESB_SB_EEENS1_32KernelTmaWarpSpecializedPingpongEEENS5_IJNSA_ILi64EEENSA_ILi128EEENSA_ILi32EEEEEENS_6half_tENS5_IJSB_llEEESJ_NS5_IJlSB_lEEENS4_8TiledMMAINS4_8MMA_AtomIJNS4_4SM904GMMA26MMA_64x128x16_F32F16F16_SSILNSP_5MajorE1ELSR_0ELNSP_7ScaleInE1ELSS_1EEEEEENS4_6LayoutISC_NS5_IJNSA_ILi0EEESW_SW_EEEEENS5_IJNS4_10UnderscoreESZ_SZ_EEEEENS4_13SM90_TMA_LOADENS4_14ComposedLayoutINS4_7SwizzleILi3ELi4ELi3EEENS4_18smem_ptr_flag_bitsILi16EEENSV_INS5_IJSF_NSA_ILi8EEEEEENS5_IJSB_SF_EEEEEEEvNS4_8identityES12_NS13_INS14_ILi2ELi4ELi3EEES17_NSV_INS5_IJS18_SH_EEENS5_IJSH_SB_EEEEEEEvS1D_EENS_8epilogue10collective6detail29Sm90TmaWarpSpecializedAdapterINS1L_15DefaultEpilogueISJ_SL_SL_NS1K_6thread17LinearCombinationISJ_Li1EffLNS1P_9ScaleType4KindE0ELNS_15FloatRoundStyleE2ESJ_EENS1_15EpilogueDefaultEEEEEvvEEEEvNT_6ParamsE)
        /*0014*/ 	.word	0x00000008


	//----- nvinfo : EIATTR_MIN_STACK_SIZE
	.align		4
.L_17:
        /*0018*/ 	.byte	0x04, 0x12
        /*001a*/ 	.short	(.L_19 - .L_18)
	.align		4
.L_18:
        /*001c*/ 	.word	index@(_ZN7cutlass13device_kernelINS_4gemm6kernel13GemmUniversalIN4cute5tupleIJiiiiEEENS1_10collective13CollectiveMmaINS1_34MainloopSm90TmaGmmaWarpSpecializedILi18ENS5_IJNS4_1CILi1EEESB_SB_EEENS1_32KernelTmaWarpSpecializedPingpongEEENS5_IJNSA_ILi64EEENSA_ILi128EEENSA_ILi32EEEEEENS_6half_tENS5_IJSB_llEEESJ_NS5_IJlSB_lEEENS4_8TiledMMAINS4_8MMA_AtomIJNS4_4SM904GMMA26MMA_64x128x16_F32F16F16_SSILNSP_5MajorE1ELSR_0ELNSP_7ScaleInE1ELSS_1EEEEEENS4_6LayoutISC_NS5_IJNSA_ILi0EEESW_SW_EEEEENS5_IJNS4_10UnderscoreESZ_SZ_EEEEENS4_13SM90_TMA_LOADENS4_14ComposedLayoutINS4_7SwizzleILi3ELi4ELi3EEENS4_18smem_ptr_flag_bitsILi16EEENSV_INS5_IJSF_NSA_ILi8EEEEEENS5_IJSB_SF_EEEEEEEvNS4_8identityES12_NS13_INS14_ILi2ELi4ELi3EEES17_NSV_INS5_IJS18_SH_EEENS5_IJSH_SB_EEEEEEEvS1D_EENS_8epilogue10collective6detail29Sm90TmaWarpSpecializedAdapterINS1L_15DefaultEpilogueISJ_SL_SL_NS1K_6thread17LinearCombinationISJ_Li1EffLNS1P_9ScaleType4KindE0ELNS_15FloatRoundStyleE2ESJ_EENS1_15EpilogueDefaultEEEEEvvEEEEvNT_6ParamsE)
        /*0020*/ 	.word	0x00000008
.L_19:


//--------------------- .nv.compat                --------------------------
	.section	.nv.compat,"",@"SHT_CUDA_COMPAT_INFO"
	.align	4
        /*0000*/ 	.byte	0x02, 0x09, 0x01, 0x00, 0x02, 0x02, 0x04, 0x00, 0x02, 0x05, 0x05, 0x00, 0x03, 0x07, 0x01, 0x01
        /*0010*/ 	.byte	0x02, 0x03, 0x01, 0x00, 0x02, 0x06, 0x01, 0x00, 0x04, 0x0b, 0x08, 0x00, 0x00, 0x00, 0x00, 0x00
        /*0020*/ 	.byte	0x00, 0x00, 0x00, 0x00


//--------------------- .nv.info._ZN7cutlass13device_kernelINS_4gemm6kernel13GemmUniversalIN4cute5tupleIJiiiiEEENS1_10collective13CollectiveMmaINS1_34MainloopSm90TmaGmmaWarpSpecializedILi18ENS5_IJNS4_1CILi1EEESB_SB_EEENS1_32KernelTmaWarpSpecializedPingpongEEENS5_IJNSA_ILi64EEENSA_ILi128EEENSA_ILi32EEEEEENS_6half_tENS5_IJSB_llEEESJ_NS5_IJlSB_lEEENS4_8TiledMMAINS4_8MMA_AtomIJNS4_4SM904GMMA26MMA_64x128x16_F32F16F16_SSILNSP_5MajorE1ELSR_0ELNSP_7ScaleInE1ELSS_1EEEEEENS4_6LayoutISC_NS5_IJNSA_ILi0EEESW_SW_EEEEENS5_IJNS4_10UnderscoreESZ_SZ_EEEEENS4_13SM90_TMA_LOADENS4_14ComposedLayoutINS4_7SwizzleILi3ELi4ELi3EEENS4_18smem_ptr_flag_bitsILi16EEENSV_INS5_IJSF_NSA_ILi8EEEEEENS5_IJSB_SF_EEEEEEEvNS4_8identityES12_NS13_INS14_ILi2ELi4ELi3EEES17_NSV_INS5_IJS18_SH_EEENS5_IJSH_SB_EEEEEEEvS1D_EENS_8epilogue10collective6detail29Sm90TmaWarpSpecializedAdapterINS1L_15DefaultEpilogueISJ_SL_SL_NS1K_6thread17LinearCombinationISJ_Li1EffLNS1P_9ScaleType4KindE0ELNS_15FloatRoundStyleE2ESJ_EENS1_15EpilogueDefaultEEEEEvvEEEEvNT_6ParamsE --------------------------
	.section	.nv.info._ZN7cutlass13device_kernelINS_4gemm6kernel13GemmUniversalIN4cute5tupleIJiiiiEEENS1_10collective13CollectiveMmaINS1_34MainloopSm90TmaGmmaWarpSpecializedILi18ENS5_IJNS4_1CILi1EEESB_SB_EEENS1_32KernelTmaWarpSpecializedPingpongEEENS5_IJNSA_ILi64EEENSA_ILi128EEENSA_ILi32EEEEEENS_6half_tENS5_IJSB_llEEESJ_NS5_IJlSB_lEEENS4_8TiledMMAINS4_8MMA_AtomIJNS4_4SM904GMMA26MMA_64x128x16_F32F16F16_SSILNSP_5MajorE1ELSR_0ELNSP_7ScaleInE1ELSS_1EEEEEENS4_6LayoutISC_NS5_IJNSA_ILi0EEESW_SW_EEEEENS5_IJNS4_10UnderscoreESZ_SZ_EEEEENS4_13SM90_TMA_LOADENS4_14ComposedLayoutINS4_7SwizzleILi3ELi4ELi3EEENS4_18smem_ptr_flag_bitsILi16EEENSV_INS5_IJSF_NSA_ILi8EEEEEENS5_IJSB_SF_EEEEEEEvNS4_8identityES12_NS13_INS14_ILi2ELi4ELi3EEES17_NSV_INS5_IJS18_SH_EEENS5_IJSH_SB_EEEEEEEvS1D_EENS_8epilogue10collective6detail29Sm90TmaWarpSpecializedAdapterINS1L_15DefaultEpilogueISJ_SL_SL_NS1K_6thread17LinearCombinationISJ_Li1EffLNS1P_9ScaleType4KindE0ELNS_15FloatRoundStyleE2ESJ_EENS1_15EpilogueDefaultEEEEEvvEEEEvNT_6ParamsE,"",@"SHT_CUDA_INFO"
	.sectionflags	@""
	.align	4


	//----- nvinfo : EIATTR_CUDA_API_VERSION
	.align		4
        /*0000*/ 	.byte	0x04, 0x37
        /*0002*/ 	.short	(.L_21 - .L_20)
.L_20:
        /*0004*/ 	.word	0x00000082


	//----- nvinfo : EIATTR_KPARAM_INFO
	.align		4
.L_21:
        /*0008*/ 	.byte	0x04, 0x17
        /*000a*/ 	.short	(.L_23 - .L_22)
.L_22:
        /*000c*/ 	.word	0x00000000
        /*0010*/ 	.short	0x0000
        /*0012*/ 	.short	0x0070
        /*0014*/ 	.byte	0x00, 0xf0, 0x01, 0x10


	//----- nvinfo : EIATTR_SPARSE_MMA_MASK
	.align		4
.L_23:
        /*0018*/ 	.byte	0x03, 0x50
        /*001a*/ 	.short	0x0000


	//----- nvinfo : EIATTR_MAXREG_COUNT
	.align		4
        /*001c*/ 	.byte	0x03, 0x1b
        /*001e*/ 	.short	0x00a8


	//----- nvinfo : EIATTR_NUM_BARRIERS
	.align		4
        /*0020*/ 	.byte	0x02, 0x4c
        /*0022*/ 	.byte	0x01
	.zero		1


	//----- nvinfo : EIATTR_EXTERNS
	.align		4
        /*0024*/ 	.byte	0x04, 0x0f
        /*0026*/ 	.short	(.L_25 - .L_24)


	//   ....[0]....
	.align		4
.L_24:
        /*0028*/ 	.word	index@(__assertfail)


	//----- nvinfo : EIATTR_ANNOTATIONS
	.align		4
.L_25:
        /*002c*/ 	.byte	0x04, 0x55
        /*002e*/ 	.short	(.L_27 - .L_26)


	//   ....[0]....
.L_26:
        /*0030*/ 	.word	0x00000001
        /*0034*/ 	.byte	0xc0, 0x0c, 0x00, 0x00, 0x01, 0x00, 0x00, 0x00, 0xd0, 0x60, 0x00, 0x00, 0x01, 0x00, 0x00, 0x00
        /*0044*/ 	.byte	0xe0, 0x6c, 0x00, 0x00


	//----- nvinfo : EIATTR_MERCURY_ISA_VERSION
	.align		4
.L_27:
        /*0048*/ 	.byte	0x03, 0x5f
        /*004a*/ 	.short	0x0101


	//----- nvinfo : EIATTR_INT_WARP_WIDE_INSTR_OFFSETS
	.align		4
        /*004c*/ 	.byte	0x04, 0x31
        /*004e*/ 	.short	(.L_29 - .L_28)


	//   ....[0]....
.L_28:
        /*0050*/ 	.word	0x000005d0


	//   ....[1]....
        /*0054*/ 	.word	0x000005f0


	//   ....[2]....
        /*0058*/ 	.word	0x00000670


	//   ....[3]....
        /*005c*/ 	.word	0x00000680


	//   ....[4]....
        /*0060*/ 	.word	0x00000690


	//   ....[5]....
        /*0064*/ 	.word	0x000006b0


	//   ....[6]....
        /*0068*/ 	.word	0x00000740


	//   ....[7]....
        /*006c*/ 	.word	0x00000760


	//----- nvinfo : EIATTR_COOP_GROUP_MASK_REGIDS
	.align		4
.L_29:
        /*0070*/ 	.byte	0x04, 0x29
        /*0072*/ 	.short	(.L_31 - .L_30)


	//   ....[0]....
.L_30:
        /*0074*/ 	.word	0xffffffff


	//   ....[1]....
        /*0078*/ 	.word	0xffffffff


	//   ....[2]....
        /*007c*/ 	.word	0xffffffff


	//   ....[3]....
        /*0080*/ 	.word	0xffffffff


	//   ....[4]....
        /*0084*/ 	.word	0xffffffff


	//   ....[5]....
        /*0088*/ 	.word	0xffffffff


	//----- nvinfo : EIATTR_COOP_GROUP_INSTR_OFFSETS
	.align		4
.L_31:
        /*008c*/ 	.byte	0x04, 0x28
        /*008e*/ 	.short	(.L_33 - .L_32)


	//   ....[0]....
.L_32:
        /*0090*/ 	.word	0x00000070


	//   ....[1]....
        /*0094*/ 	.word	0x00000080


	//   ....[2]....
        /*0098*/ 	.word	0x00000140


	//   ....[3]....
        /*009c*/ 	.word	0x000004c0


	//   ....[4]....
        /*00a0*/ 	.word	0x00000500


	//   ....[5]....
        /*00a4*/ 	.word	0x00000550


	//----- nvinfo : EIATTR_REG_RECONFIG
	.align		4
.L_33:
        /*00a8*/ 	.byte	0x01, 0x54
	.zero		2


	//----- nvinfo : EIATTR_SYSCALL_OFFSETS
	.align		4
        /*00ac*/ 	.byte	0x04, 0x46
        /*00ae*/ 	.short	(.L_35 - .L_34)


	//   ....[0]....
.L_34:
        /*00b0*/ 	.word	0x000017e0


	//----- nvinfo : EIATTR_MBARRIER_INSTR_OFFSETS
	.align		4
.L_35:
        /*00b4*/ 	.byte	0x04, 0x39
        /*00b6*/ 	.short	(.L_37 - .L_36)


	//   ....[0]....
.L_36:
        /*00b8*/ 	.word	0x00000260
        /*00bc*/ 	.word	0x000000ff
        /*00c0*/ 	.word	0x00000000
        /*00c4*/ 	.short	0x0100
        /*00c6*/ 	.byte	0x08
	.zero		1


	//   ....[1]....
        /*00c8*/ 	.word	0x00000270
        /*00cc*/ 	.word	0x000000ff
        /*00d0*/ 	.word	0x00000090
        /*00d4*/ 	.short	0x0100
        /*00d6*/ 	.byte	0x08
	.zero		1


	//   ....[2]....
        /*00d8*/ 	.word	0x00000280
        /*00dc*/ 	.word	0x000000ff
        /*00e0*/ 	.word	0x00000008
        /*00e4*/ 	.short	0x0100
        /*00e6*/ 	.byte	0x08
	.zero		1


	//   ....[3]....
        /*00e8*/ 	.word	0x00000290
        /*00ec*/ 	.word	0x000000ff
        /*00f0*/ 	.word	0x00000098
        /*00f4*/ 	.short	0x0100
        /*00f6*/ 	.byte	0x08
	.zero		1


	//   ....[4]....
        /*00f8*/ 	.word	0x000002a0
        /*00fc*/ 	.word	0x000000ff
        /*0100*/ 	.word	0x00000010
        /*0104*/ 	.short	0x0100
        /*0106*/ 	.byte	0x08
	.zero		1


	//   ....[5]....
        /*0108*/ 	.word	0x000002b0
        /*010c*/ 	.word	0x000000ff
        /*0110*/ 	.word	0x000000a0
        /*0114*/ 	.short	0x0100
        /*0116*/ 	.byte	0x08
	.zero		1


	//   ....[6]....
        /*0118*/ 	.word	0x000002c0
        /*011c*/ 	.word	0x000000ff
        /*0120*/ 	.word	0x00000018
        /*0124*/ 	.short	0x0100
        /*0126*/ 	.byte	0x08
	.zero		1


	//   ....[7]....
        /*0128*/ 	.word	0x000002d0
        /*012c*/ 	.word	0x000000ff
        /*0130*/ 	.word	0x000000a8
        /*0134*/ 	.short	0x0100
        /*0136*/ 	.byte	0x08
	.zero		1


	//   ....[8]....
        /*0138*/ 	.word	0x000002e0
        /*013c*/ 	.word	0x000000ff
        /*0140*/ 	.word	0x00000020
        /*0144*/ 	.short	0x0100
        /*0146*/ 	.byte	0x08
	.zero		1


	//   ....[9]....
        /*0148*/ 	.word	0x000002f0
        /*014c*/ 	.word	0x000000ff
        /*0150*/ 	.word	0x000000b0
        /*0154*/ 	.short	0x0100
        /*0156*/ 	.byte	0x08
	.zero		1


	//   ....[10]....
        /*0158*/ 	.word	0x00000300
        /*015c*/ 	.word	0x000000ff
        /*0160*/ 	.word	0x00000028
        /*0164*/ 	.short	0x0100
        /*0166*/ 	.byte	0x08
	.zero		1


	//   ....[11]....
        /*0168*/ 	.word	0x00000310
        /*016c*/ 	.word	0x000000ff
        /*0170*/ 	.word	0x000000b8
        /*0174*/ 	.short	0x0100
        /*0176*/ 	.byte	0x08
	.zero		1


	//   ....[12]....
        /*0178*/ 	.word	0x00000320
        /*017c*/ 	.word	0x000000ff
        /*0180*/ 	.word	0x00000030
        /*0184*/ 	.short	0x0100
        /*0186*/ 	.byte	0x08
	.zero		1


	//   ....[13]....
        /*0188*/ 	.word	0x00000330
        /*018c*/ 	.word	0x000000ff
        /*0190*/ 	.word	0x000000c0
        /*0194*/ 	.short	0x0100
        /*0196*/ 	.byte	0x08
	.zero		1


	//   ....[14]....
        /*0198*/ 	.word	0x00000340
        /*019c*/ 	.word	0x000000ff
        /*01a0*/ 	.word	0x00000038
        /*01a4*/ 	.short	0x0100
        /*01a6*/ 	.byte	0x08
	.zero		1


	//   ....[15]....
        /*01a8*/ 	.word	0x00000350
        /*01ac*/ 	.word	0x000000ff
        /*01b0*/ 	.word	0x000000c8
        /*01b4*/ 	.short	0x0100
        /*01b6*/ 	.byte	0x08
	.zero		1


	//   ....[16]....
        /*01b8*/ 	.word	0x00000360
        /*01bc*/ 	.word	0x000000ff
        /*01c0*/ 	.word	0x00000040
        /*01c4*/ 	.short	0x0100
        /*01c6*/ 	.byte	0x08
	.zero		1


	//   ....[17]....
        /*01c8*/ 	.word	0x00000370
        /*01cc*/ 	.word	0x000000ff
        /*01d0*/ 	.word	0x000000d0
        /*01d4*/ 	.short	0x0100
        /*01d6*/ 	.byte	0x08
	.zero		1


	//   ....[18]....
        /*01d8*/ 	.word	0x00000380
        /*01dc*/ 	.word	0x000000ff
        /*01e0*/ 	.word	0x00000048
        /*01e4*/ 	.short	0x0100
        /*01e6*/ 	.byte	0x08
	.zero		1


	//   ....[19]....
        /*01e8*/ 	.word	0x00000390
        /*01ec*/ 	.word	0x000000ff
        /*01f0*/ 	.word	0x000000d8
        /*01f4*/ 	.short	0x0100
        /*01f6*/ 	.byte	0x08
	.zero		1


	//   ....[20]....
        /*01f8*/ 	.word	0x000003a0
        /*01fc*/ 	.word	0x000000ff
        /*0200*/ 	.word	0x00000050
        /*0204*/ 	.short	0x0100
        /*0206*/ 	.byte	0x08
	.zero		1


	//   ....[21]....
        /*0208*/ 	.word	0x000003b0
        /*020c*/ 	.word	0x000000ff
        /*0210*/ 	.word	0x000000e0
        /*0214*/ 	.short	0x0100
        /*0216*/ 	.byte	0x08
	.zero		1


	//   ....[22]....
        /*0218*/ 	.word	0x000003c0
        /*021c*/ 	.word	0x000000ff
        /*0220*/ 	.word	0x00000058
        /*0224*/ 	.short	0x0100
        /*0226*/ 	.byte	0x08
	.zero		1


	//   ....[23]....
        /*0228*/ 	.word	0x000003d0
        /*022c*/ 	.word	0x000000ff
        /*0230*/ 	.word	0x000000e8
        /*0234*/ 	.short	0x0100
        /*0236*/ 	.byte	0x08
	.zero		1


	//   ....[24]....
        /*0238*/ 	.word	0x000003e0
        /*023c*/ 	.word	0x000000ff
        /*0240*/ 	.word	0x00000060
        /*0244*/ 	.short	0x0100
        /*0246*/ 	.byte	0x08
	.zero		1


	//   ....[25]....
        /*0248*/ 	.word	0x000003f0
        /*024c*/ 	.word	0x000000ff
        /*0250*/ 	.word	0x000000f0
        /*0254*/ 	.short	0x0100
        /*0256*/ 	.byte	0x08
	.zero		1


	//   ....[26]....
        /*0258*/ 	.word	0x00000400
        /*025c*/ 	.word	0x000000ff
        /*0260*/ 	.word	0x00000068
        /*0264*/ 	.short	0x0100
        /*0266*/ 	.byte	0x08
	.zero		1


	//   ....[27]....
        /*0268*/ 	.word	0x00000410
        /*026c*/ 	.word	0x000000ff
        /*0270*/ 	.word	0x000000f8
        /*0274*/ 	.short	0x0100
        /*0276*/ 	.byte	0x08
	.zero		1


	//   ....[28]....
        /*0278*/ 	.word	0x00000420
        /*027c*/ 	.word	0x000000ff
        /*0280*/ 	.word	0x00000070
        /*0284*/ 	.short	0x0100
        /*0286*/ 	.byte	0x08
	.zero		1


	//   ....[29]....
        /*0288*/ 	.word	0x00000430
        /*028c*/ 	.word	0x000000ff
        /*0290*/ 	.word	0x00000100
        /*0294*/ 	.short	0x0100
        /*0296*/ 	.byte	0x08
	.zero		1


	//   ....[30]....
        /*0298*/ 	.word	0x00000440
        /*029c*/ 	.word	0x000000ff
        /*02a0*/ 	.word	0x00000078
        /*02a4*/ 	.short	0x0100
        /*02a6*/ 	.byte	0x08
	.zero		1


	//   ....[31]....
        /*02a8*/ 	.word	0x00000450
        /*02ac*/ 	.word	0x000000ff
        /*02b0*/ 	.word	0x00000108
        /*02b4*/ 	.short	0x0100
        /*02b6*/ 	.byte	0x08
	.zero		1


	//   ....[32]....
        /*02b8*/ 	.word	0x00000460
        /*02bc*/ 	.word	0x000000ff
        /*02c0*/ 	.word	0x00000080
        /*02c4*/ 	.short	0x0100
        /*02c6*/ 	.byte	0x08
	.zero		1


	//   ....[33]....
        /*02c8*/ 	.word	0x00000470
        /*02cc*/ 	.word	0x000000ff
        /*02d0*/ 	.word	0x00000110
        /*02d4*/ 	.short	0x0100
        /*02d6*/ 	.byte	0x08
	.zero		1


	//   ....[34]....
        /*02d8*/ 	.word	0x00000480
        /*02dc*/ 	.word	0x000000ff
        /*02e0*/ 	.word	0x00000088
        /*02e4*/ 	.short	0x0100
        /*02e6*/ 	.byte	0x08
	.zero		1


	//   ....[35]....
        /*02e8*/ 	.word	0x00000490
        /*02ec*/ 	.word	0x000000ff
        /*02f0*/ 	.word	0x00000118
        /*02f4*/ 	.short	0x0100
        /*02f6*/ 	.byte	0x08
	.zero		1


	//   ....[36]....
        /*02f8*/ 	.word	0x000007a0
        /*02fc*/ 	.word	0x000000ff
        /*0300*/ 	.word	0x00000150
        /*0304*/ 	.short	0x0100
        /*0306*/ 	.byte	0x08
	.zero		1


	//   ....[37]....
        /*0308*/ 	.word	0x00000810
        /*030c*/ 	.word	0x000000ff
        /*0310*/ 	.word	0x00000158
        /*0314*/ 	.short	0x0100
        /*0316*/ 	.byte	0x08
	.zero		1


	//   ....[38]....
        /*0318*/ 	.word	0x00000830
        /*031c*/ 	.word	0x000000ff
        /*0320*/ 	.word	0x00000130
        /*0324*/ 	.short	0x0100
        /*0326*/ 	.byte	0x09
	.zero		1


	//   ....[39]....
        /*0328*/ 	.word	0x00000840
        /*032c*/ 	.word	0x000000ff
        /*0330*/ 	.word	0x00000138
        /*0334*/ 	.short	0x0100
        /*0336*/ 	.byte	0x09
	.zero		1


	//   ....[40]....
        /*0338*/ 	.word	0x00000850
        /*033c*/ 	.word	0x000000ff
        /*0340*/ 	.word	0x00000140
        /*0344*/ 	.short	0x0100
        /*0346*/ 	.byte	0x09
	.zero		1


	//   ....[41]....
        /*0348*/ 	.word	0x00000860
        /*034c*/ 	.word	0x000000ff
        /*0350*/ 	.word	0x00000148
        /*0354*/ 	.short	0x0100
        /*0356*/ 	.byte	0x09
	.zero		1


	//   ....[42]....
        /*0358*/ 	.word	0x000016c0
        /*035c*/ 	.word	0x0000005d
        /*0360*/ 	.word	0x00000000
        /*0364*/ 	.short	0x010a
        /*0366*/ 	.byte	0x2a
	.zero		1


	//   ....[43]....
        /*0368*/ 	.word	0x00001860
        /*036c*/ 	.word	0x00000003
        /*0370*/ 	.word	0x00000000
        /*0374*/ 	.short	0x010a
        /*0376*/ 	.byte	0x3f
	.zero		1


	//   ....[44]....
        /*0378*/ 	.word	0x000018a0
        /*037c*/ 	.word	0x00000003
        /*0380*/ 	.word	0x00000000
        /*0384*/ 	.short	0x010a
        /*0386*/ 	.byte	0x3f
	.zero		1


	//   ....[45]....
        /*0388*/ 	.word	0x00001aa0
        /*038c*/ 	.word	0x000000ff
        /*0390*/ 	.word	0x00000000
        /*0394*/ 	.short	0x010a
        /*0396*/ 	.byte	0x04
	.zero		1


	//   ....[46]....
        /*0398*/ 	.word	0x00001ae0
        /*039c*/ 	.word	0x000000ff
        /*03a0*/ 	.word	0x00000000
        /*03a4*/ 	.short	0x010a
        /*03a6*/ 	.byte	0x04
	.zero		1


	//   ....[47]....
        /*03a8*/ 	.word	0x00001c40
        /*03ac*/ 	.word	0x000000ff
        /*03b0*/ 	.word	0x00000000
        /*03b4*/ 	.short	0x0101
        /*03b6*/ 	.byte	0x04
	.zero		1


	//   ....[48]....
        /*03b8*/ 	.word	0x00001d30
        /*03bc*/ 	.word	0x0000005e
        /*03c0*/ 	.word	0x00000000
        /*03c4*/ 	.short	0x0101
        /*03c6*/ 	.byte	0x2f
	.zero		1


	//   ....[49]....
        /*03c8*/ 	.word	0x00001e00
        /*03cc*/ 	.word	0x000000ff
        /*03d0*/ 	.word	0x00000000
        /*03d4*/ 	.short	0x0101
        /*03d6*/ 	.byte	0x06
	.zero		1


	//   ....[50]....
        /*03d8*/ 	.word	0x00001eb0
        /*03dc*/ 	.word	0x0000005d
        /*03e0*/ 	.word	0x00000010
        /*03e4*/ 	.short	0x010a
        /*03e6*/ 	.byte	0x2a
	.zero		1


	//   ....[51]....
        /*03e8*/ 	.word	0x000060f0
        /*03ec*/ 	.word	0x00000060
        /*03f0*/ 	.word	0x00000000
        /*03f4*/ 	.short	0x0101
        /*03f6*/ 	.byte	0x2f
	.zero		1


	//   ....[52]....
        /*03f8*/ 	.word	0x00006a50
        /*03fc*/ 	.word	0x0000000a
        /*0400*/ 	.word	0x00000090
        /*0404*/ 	.short	0x010a
        /*0406*/ 	.byte	0x3f
	.zero		1


	//   ....[53]....
        /*0408*/ 	.word	0x00006df0
        /*040c*/ 	.word	0x00000005
        /*0410*/ 	.word	0x00000158
        /*0414*/ 	.short	0x0101
        /*0416*/ 	.byte	0x3f
	.zero		1


	//   ....[54]....
        /*0418*/ 	.word	0x00007570
        /*041c*/ 	.word	0x00000009
        /*0420*/ 	.word	0x00000000
        /*0424*/ 	.short	0x010a
        /*0426*/ 	.byte	0x3f
	.zero		1


	//   ....[55]....
        /*0428*/ 	.word	0x000075f0
        /*042c*/ 	.word	0x00000008
        /*0430*/ 	.word	0x00000000
        /*0434*/ 	.short	0x010a
        /*0436*/ 	.byte	0x3f
	.zero		1


	//   ....[56]....
        /*0438*/ 	.word	0x00007680
        /*043c*/ 	.word	0x00000009
        /*0440*/ 	.word	0x00000000
        /*0444*/ 	.short	0x010a
        /*0446*/ 	.byte	0x3f
	.zero		1


	//   ....[57]....
        /*0448*/ 	.word	0x00007710
        /*044c*/ 	.word	0x00000008
        /*0450*/ 	.word	0x00000000
        /*0454*/ 	.short	0x010a
        /*0456*/ 	.byte	0x3f
	.zero		1


	//   ....[58]....
        /*0458*/ 	.word	0x000077a0
        /*045c*/ 	.word	0x00000009
        /*0460*/ 	.word	0x00000000
        /*0464*/ 	.short	0x010a
        /*0466*/ 	.byte	0x3f
	.zero		1


	//   ....[59]....
        /*0468*/ 	.word	0x00007830
        /*046c*/ 	.word	0x00000008
        /*0470*/ 	.word	0x00000000
        /*0474*/ 	.short	0x010a
        /*0476*/ 	.byte	0x3f
	.zero		1


	//   ....[60]....
        /*0478*/ 	.word	0x000078c0
        /*047c*/ 	.word	0x00000009
        /*0480*/ 	.word	0x00000000
        /*0484*/ 	.short	0x010a
        /*0486*/ 	.byte	0x3f
	.zero		1


	//   ....[61]....
        /*0488*/ 	.word	0x00007950
        /*048c*/ 	.word	0x00000008
        /*0490*/ 	.word	0x00000000
        /*0494*/ 	.short	0x010a
        /*0496*/ 	.byte	0x3f
	.zero		1


	//   ....[62]....
        /*0498*/ 	.word	0x000079e0
        /*049c*/ 	.word	0x00000009
        /*04a0*/ 	.word	0x00000000
        /*04a4*/ 	.short	0x010a
        /*04a6*/ 	.byte	0x3f
	.zero		1


	//   ....[63]....
        /*04a8*/ 	.word	0x00007a70
        /*04ac*/ 	.word	0x00000008
        /*04b0*/ 	.word	0x00000000
        /*04b4*/ 	.short	0x010a
        /*04b6*/ 	.byte	0x3f
	.zero		1


	//   ....[64]....
        /*04b8*/ 	.word	0x00007b00
        /*04bc*/ 	.word	0x00000009
        /*04c0*/ 	.word	0x00000000
        /*04c4*/ 	.short	0x010a
        /*04c6*/ 	.byte	0x3f
	.zero		1


	//   ....[65]....
        /*04c8*/ 	.word	0x00007b90
        /*04cc*/ 	.word	0x00000008
        /*04d0*/ 	.word	0x00000000
        /*04d4*/ 	.short	0x010a
        /*04d6*/ 	.byte	0x3f
	.zero		1


	//   ....[66]....
        /*04d8*/ 	.word	0x00007c20
        /*04dc*/ 	.word	0x00000009
        /*04e0*/ 	.word	0x00000000
        /*04e4*/ 	.short	0x010a
        /*04e6*/ 	.byte	0x3f
	.zero		1


	//   ....[67]....
        /*04e8*/ 	.word	0x00007cb0
        /*04ec*/ 	.word	0x00000008
        /*04f0*/ 	.word	0x00000000
        /*04f4*/ 	.short	0x010a
        /*04f6*/ 	.byte	0x3f
	.zero		1


	//   ....[68]....
        /*04f8*/ 	.word	0x00007d40
        /*04fc*/ 	.word	0x00000009
        /*0500*/ 	.word	0x00000000
        /*0504*/ 	.short	0x010a
        /*0506*/ 	.byte	0x3f
	.zero		1


	//   ....[69]....
        /*0508*/ 	.word	0x00007dd0
        /*050c*/ 	.word	0x00000008
        /*0510*/ 	.word	0x00000000
        /*0514*/ 	.short	0x010a
        /*0516*/ 	.byte	0x3f
	.zero		1


	//   ....[70]....
        /*0518*/ 	.word	0x00007e60
        /*051c*/ 	.word	0x0000000b
        /*0520*/ 	.word	0x00000000
        /*0524*/ 	.short	0x010a
        /*0526*/ 	.byte	0x3f
	.zero		1


	//   ....[71]....
        /*0528*/ 	.word	0x00007ef0
        /*052c*/ 	.word	0x00000003
        /*0530*/ 	.word	0x00000000
        /*0534*/ 	.short	0x010a
        /*0536*/ 	.byte	0x3f
	.zero		1


	//   ....[72]....
        /*0538*/ 	.word	0x00007f50
        /*053c*/ 	.word	0x0000005f
        /*0540*/ 	.word	0x00000000
        /*0544*/ 	.short	0x010a
        /*0546*/ 	.byte	0x3f
	.zero		1


	//   ....[73]....
        /*0548*/ 	.word	0x00007fa0
        /*054c*/ 	.word	0x00000003
        /*0550*/ 	.word	0x00000000
        /*0554*/ 	.short	0x010a
        /*0556*/ 	.byte	0x3f
	.zero		1


	//   ....[74]....
        /*0558*/ 	.word	0x00008000
        /*055c*/ 	.word	0x00000004
        /*0560*/ 	.word	0x00000000
        /*0564*/ 	.short	0x010a
        /*0566*/ 	.byte	0x3f
	.zero		1


	//   ....[75]....
        /*0568*/ 	.word	0x00008050
        /*056c*/ 	.word	0x0000005f
        /*0570*/ 	.word	0x00000010
        /*0574*/ 	.short	0x010a
        /*0576*/ 	.byte	0x3f
	.zero		1


	//   ....[76]....
        /*0578*/ 	.word	0x00008120
        /*057c*/ 	.word	0x0000000a
        /*0580*/ 	.word	0x00000090
        /*0584*/ 	.short	0x010a
        /*0586*/ 	.byte	0x3f
	.zero		1


	//   ....[77]....
        /*0588*/ 	.word	0x000081f0
        /*058c*/ 	.word	0x00000009
        /*0590*/ 	.word	0x00000000
        /*0594*/ 	.short	0x010a
        /*0596*/ 	.byte	0x3f
	.zero		1


	//   ....[78]....
        /*0598*/ 	.word	0x00008240
        /*059c*/ 	.word	0x00000008
        /*05a0*/ 	.word	0x00000000
        /*05a4*/ 	.short	0x010a
        /*05a6*/ 	.byte	0x3f
	.zero		1


	//   ....[79]....
        /*05a8*/ 	.word	0x00008290
        /*05ac*/ 	.word	0x00000009
        /*05b0*/ 	.word	0x00000000
        /*05b4*/ 	.short	0x010a
        /*05b6*/ 	.byte	0x3f
	.zero		1


	//   ....[80]....
        /*05b8*/ 	.word	0x000082e0
        /*05bc*/ 	.word	0x00000008
        /*05c0*/ 	.word	0x00000000
        /*05c4*/ 	.short	0x010a
        /*05c6*/ 	.byte	0x3f
	.zero		1


	//   ....[81]....
        /*05c8*/ 	.word	0x00008330
        /*05cc*/ 	.word	0x00000009
        /*05d0*/ 	.word	0x00000000
        /*05d4*/ 	.short	0x010a
        /*05d6*/ 	.byte	0x3f
	.zero		1


	//   ....[82]....
        /*05d8*/ 	.word	0x00008380
        /*05dc*/ 	.word	0x00000008
        /*05e0*/ 	.word	0x00000000
        /*05e4*/ 	.short	0x010a
        /*05e6*/ 	.byte	0x3f
	.zero		1


	//   ....[83]....
        /*05e8*/ 	.word	0x000083d0
        /*05ec*/ 	.word	0x00000009
        /*05f0*/ 	.word	0x00000000
        /*05f4*/ 	.short	0x010a
        /*05f6*/ 	.byte	0x3f
	.zero		1


	//   ....[84]....
        /*05f8*/ 	.word	0x00008420
        /*05fc*/ 	.word	0x00000008
        /*0600*/ 	.word	0x00000000
        /*0604*/ 	.short	0x010a
        /*0606*/ 	.byte	0x3f
	.zero		1


	//   ....[85]....
        /*0608*/ 	.word	0x00008470
        /*060c*/ 	.word	0x00000009
        /*0610*/ 	.word	0x00000000
        /*0614*/ 	.short	0x010a
        /*0616*/ 	.byte	0x3f
	.zero		1


	//   ....[86]....
        /*0618*/ 	.word	0x000084c0
        /*061c*/ 	.word	0x00000008
        /*0620*/ 	.word	0x00000000
        /*0624*/ 	.short	0x010a
        /*0626*/ 	.byte	0x3f
	.zero		1


	//   ....[87]....
        /*0628*/ 	.word	0x00008510
        /*062c*/ 	.word	0x00000009
        /*0630*/ 	.word	0x00000000
        /*0634*/ 	.short	0x010a
        /*0636*/ 	.byte	0x3f
	.zero		1


	//   ....[88]....
        /*0638*/ 	.word	0x00008560
        /*063c*/ 	.word	0x00000008
        /*0640*/ 	.word	0x00000000
        /*0644*/ 	.short	0x010a
        /*0646*/ 	.byte	0x3f
	.zero		1


	//   ....[89]....
        /*0648*/ 	.word	0x000085b0
        /*064c*/ 	.word	0x00000009
        /*0650*/ 	.word	0x00000000
        /*0654*/ 	.short	0x010a
        /*0656*/ 	.byte	0x3f
	.zero		1


	//   ....[90]....
        /*0658*/ 	.word	0x00008600
        /*065c*/ 	.word	0x00000008
        /*0660*/ 	.word	0x00000000
        /*0664*/ 	.short	0x010a
        /*0666*/ 	.byte	0x3f
	.zero		1


	//   ....[91]....
        /*0668*/ 	.word	0x00008650
        /*066c*/ 	.word	0x00000009
        /*0670*/ 	.word	0x00000000
        /*0674*/ 	.short	0x010a
        /*0676*/ 	.byte	0x3f
	.zero		1


	//   ....[92]....
        /*0678*/ 	.word	0x000086a0
        /*067c*/ 	.word	0x00000008
        /*0680*/ 	.word	0x00000000
        /*0684*/ 	.short	0x010a
        /*0686*/ 	.byte	0x3f
	.zero		1


	//   ....[93]....
        /*0688*/ 	.word	0x000086f0
        /*068c*/ 	.word	0x0000000b
        /*0690*/ 	.word	0x00000000
        /*0694*/ 	.short	0x010a
        /*0696*/ 	.byte	0x3f
	.zero		1


	//----- nvinfo : EIATTR_NUM_MBARRIERS
	.align		4
.L_37:
        /*0698*/ 	.byte	0x03, 0x38
        /*069a*/ 	.short	0x002a


	//----- nvinfo : EIATTR_EXIT_INSTR_OFFSETS
	.align		4
        /*069c*/ 	.byte	0x04, 0x1c
        /*069e*/ 	.short	(.L_39 - .L_38)


	//   ....[0]....
.L_38:
        /*06a0*/ 	.word	0x00001370


	//   ....[1]....
        /*06a4*/ 	.word	0x000013d0


	//   ....[2]....
        /*06a8*/ 	.word	0x00006780


	//   ....[3]....
        /*06ac*/ 	.word	0x000067b0


	//   ....[4]....
        /*06b0*/ 	.word	0x00007f40


	//----- nvinfo : EIATTR_MAX_THREADS
	.align		4
.L_39:
        /*06b4*/ 	.byte	0x04, 0x05
        /*06b6*/ 	.short	(.L_41 - .L_40)
.L_40:
        /*06b8*/ 	.word	0x00000180
        /*06bc*/ 	.word	0x00000001
        /*06c0*/ 	.word	0x00000001


	//----- nvinfo : EIATTR_CRS_STACK_SIZE
	.align		4
.L_41:
        /*06c4*/ 	.byte	0x04, 0x1e
        /*06c6*/ 	.short	(.L_43 - .L_42)
.L_42:
        /*06c8*/ 	.word	0x00000000


	//----- nvinfo : EIATTR_CBANK_PARAM_SIZE
	.align		4
.L_43:
        /*06cc*/ 	.byte	0x03, 0x19
        /*06ce*/ 	.short	0x0470


	//----- nvinfo : EIATTR_PARAM_CBANK
	.align		4
        /*06d0*/ 	.byte	0x04, 0x0a
        /*06d2*/ 	.short	(.L_45 - .L_44)
	.align		4
.L_44:
        /*06d4*/ 	.word	index@(.nv.constant0._ZN7cutlass13device_kernelINS_4gemm6kernel13GemmUniversalIN4cute5tupleIJiiiiEEENS1_10collective13CollectiveMmaINS1_34MainloopSm90TmaGmmaWarpSpecializedILi18ENS5_IJNS4_1CILi1EEESB_SB_EEENS1_32KernelTmaWarpSpecializedPingpongEEENS5_IJNSA_ILi64EEENSA_ILi128EEENSA_ILi32EEEEEENS_6half_tENS5_IJSB_llEEESJ_NS5_IJlSB_lEEENS4_8TiledMMAINS4_8MMA_AtomIJNS4_4SM904GMMA26MMA_64x128x16_F32F16F16_SSILNSP_5MajorE1ELSR_0ELNSP_7ScaleInE1ELSS_1EEEEEENS4_6LayoutISC_NS5_IJNSA_ILi0EEESW_SW_EEEEENS5_IJNS4_10UnderscoreESZ_SZ_EEEEENS4_13SM90_TMA_LOADENS4_14ComposedLayoutINS4_7SwizzleILi3ELi4ELi3EEENS4_18smem_ptr_flag_bitsILi16EEENSV_INS5_IJSF_NSA_ILi8EEEEEENS5_IJSB_SF_EEEEEEEvNS4_8identityES12_NS13_INS14_ILi2ELi4ELi3EEES17_NSV_INS5_IJS18_SH_EEENS5_IJSH_SB_EEEEEEEvS1D_EENS_8epilogue10collective6detail29Sm90TmaWarpSpecializedAdapterINS1L_15DefaultEpilogueISJ_SL_SL_NS1K_6thread17LinearCombinationISJ_Li1EffLNS1P_9ScaleType4KindE0ELNS_15FloatRoundStyleE2ESJ_EENS1_15EpilogueDefaultEEEEEvvEEEEvNT_6ParamsE)
        /*06d8*/ 	.short	0x0210
        /*06da*/ 	.short	0x0470


	//----- nvinfo : EIATTR_SW_WAR
	.align		4
.L_45:
        /*06dc*/ 	.byte	0x04, 0x36
        /*06de*/ 	.short	(.L_47 - .L_46)
.L_46:
        /*06e0*/ 	.word	0x00000008
.L_47:


//--------------------- .nv.callgraph             --------------------------
	.section	.nv.callgraph,"",@"SHT_CUDA_CALLGRAPH"
	.align	4
	.sectionentsize	8
	.align		4
        /*0000*/ 	.word	0x00000000
	.align		4
        /*0004*/ 	.word	0xffffffff
	.align		4
        /*0008*/ 	.word	index@(_ZN7cutlass13device_kernelINS_4gemm6kernel13GemmUniversalIN4cute5tupleIJiiiiEEENS1_10collective13CollectiveMmaINS1_34MainloopSm90TmaGmmaWarpSpecializedILi18ENS5_IJNS4_1CILi1EEESB_SB_EEENS1_32KernelTmaWarpSpecializedPingpongEEENS5_IJNSA_ILi64EEENSA_ILi128EEENSA_ILi32EEEEEENS_6half_tENS5_IJSB_llEEESJ_NS5_IJlSB_lEEENS4_8TiledMMAINS4_8MMA_AtomIJNS4_4SM904GMMA26MMA_64x128x16_F32F16F16_SSILNSP_5MajorE1ELSR_0ELNSP_7ScaleInE1ELSS_1EEEEEENS4_6LayoutISC_NS5_IJNSA_ILi0EEESW_SW_EEEEENS5_IJNS4_10UnderscoreESZ_SZ_EEEEENS4_13SM90_TMA_LOADENS4_14ComposedLayoutINS4_7SwizzleILi3ELi4ELi3EEENS4_18smem_ptr_flag_bitsILi16EEENSV_INS5_IJSF_NSA_ILi8EEEEEENS5_IJSB_SF_EEEEEEEvNS4_8identityES12_NS13_INS14_ILi2ELi4ELi3EEES17_NSV_INS5_IJS18_SH_EEENS5_IJSH_SB_EEEEEEEvS1D_EENS_8epilogue10collective6detail29Sm90TmaWarpSpecializedAdapterINS1L_15DefaultEpilogueISJ_SL_SL_NS1K_6thread17LinearCombinationISJ_Li1EffLNS1P_9ScaleType4KindE0ELNS_15FloatRoundStyleE2ESJ_EENS1_15EpilogueDefaultEEEEEvvEEEEvNT_6ParamsE)
	.align		4
        /*000c*/ 	.word	index@(__assertfail)
	.align		4
        /*0010*/ 	.word	0x00000000
	.align		4
        /*0014*/ 	.word	0xfffffffe
	.align		4
        /*0018*/ 	.word	0x00000000
	.align		4
        /*001c*/ 	.word	0xfffffffd
	.align		4
        /*0020*/ 	.word	0x00000000
	.align		4
        /*0024*/ 	.word	0xfffffffc


//--------------------- .nv.constant4             --------------------------
	.section	.nv.constant4,"a",@progbits
	.align	8
	.align		8
.nv.constant4:
        /*0000*/ 	.dword	__assertfail
	.align		8
        /*0008*/ 	.dword	__unnamed_1
	.align		8
        /*0010*/ 	.dword	_ZN40_INTERNAL_c1d7e823_4_k_cu_6c1bdd85_160784cuda3std3__45__cpo5beginE
	.align		8
        /*0018*/ 	.dword	_ZN40_INTERNAL_c1d7e823_4_k_cu_6c1bdd85_160784cuda3std3__45__cpo3endE
	.align		8
        /*0020*/ 	.dword	_ZN40_INTERNAL_c1d7e823_4_k_cu_6c1bdd85_160784cuda3std3__45__cpo6cbeginE
	.align		8
        /*0028*/ 	.dword	_ZN40_INTERNAL_c1d7e823_4_k_cu_6c1bdd85_160784cuda3std3__45__cpo4cendE
	.align		8
        /*0030*/ 	.dword	_ZN40_INTERNAL_c1d7e823_4_k_cu_6c1bdd85_160784cuda3std3__442_GLOBAL__N__c1d7e823_4_k_cu_6c1bdd85_160786ignoreE
	.align		8
        /*0038*/ 	.dword	_ZN40_INTERNAL_c1d7e823_4_k_cu_6c1bdd85_160784cuda3std3__419piecewise_constructE
	.align		8
        /*0040*/ 	.dword	_ZN40_INTERNAL_c1d7e823_4_k_cu_6c1bdd85_160784cuda3std3__48in_placeE
	.align		8
        /*0048*/ 	.dword	_ZN40_INTERNAL_c1d7e823_4_k_cu_6c1bdd85_160784cuda3std6ranges3__45__cpo4swapE
	.align		8
        /*0050*/ 	.dword	_ZN40_INTERNAL_c1d7e823_4_k_cu_6c1bdd85_160784cuda3std6ranges3__45__cpo9iter_moveE
	.align		8
        /*0058*/ 	.dword	_ZN40_INTERNAL_c1d7e823_4_k_cu_6c1bdd85_160784cute7productE
	.align		8
        /*0060*/ 	.dword	_ZN40_INTERNAL_c1d7e823_4_k_cu_6c1bdd85_160784cute1_E
	.align		8
        /*0068*/ 	.dword	$str$22
	.align		8
        /*0070*/ 	.dword	$str$23


//--------------------- .text._ZN7cutlass13device_kernelINS_4gemm6kernel13GemmUniversalIN4cute5tupleIJiiiiEEENS1_10collective13CollectiveMmaINS1_34MainloopSm90TmaGmmaWarpSpecializedILi18ENS5_IJNS4_1CILi1EEESB_SB_EEENS1_32KernelTmaWarpSpecializedPingpongEEENS5_IJNSA_ILi64EEENSA_ILi128EEENSA_ILi32EEEEEENS_6half_tENS5_IJSB_llEEESJ_NS5_IJlSB_lEEENS4_8TiledMMAINS4_8MMA_AtomIJNS4_4SM904GMMA26MMA_64x128x16_F32F16F16_SSILNSP_5MajorE1ELSR_0ELNSP_7ScaleInE1ELSS_1EEEEEENS4_6LayoutISC_NS5_IJNSA_ILi0EEESW_SW_EEEEENS5_IJNS4_10UnderscoreESZ_SZ_EEEEENS4_13SM90_TMA_LOADENS4_14ComposedLayoutINS4_7SwizzleILi3ELi4ELi3EEENS4_18smem_ptr_flag_bitsILi16EEENSV_INS5_IJSF_NSA_ILi8EEEEEENS5_IJSB_SF_EEEEEEEvNS4_8identityES12_NS13_INS14_ILi2ELi4ELi3EEES17_NSV_INS5_IJS18_SH_EEENS5_IJSH_SB_EEEEEEEvS1D_EENS_8epilogue10collective6detail29Sm90TmaWarpSpecializedAdapterINS1L_15DefaultEpilogueISJ_SL_SL_NS1K_6thread17LinearCombinationISJ_Li1EffLNS1P_9ScaleType4KindE0ELNS_15FloatRoundStyleE2ESJ_EENS1_15EpilogueDefaultEEEEEvvEEEEvNT_6ParamsE --------------------------
	.section	.text._ZN7cutlass13device_kernelINS_4gemm6kernel13GemmUniversalIN4cute5tupleIJiiiiEEENS1_10collective13CollectiveMmaINS1_34MainloopSm90TmaGmmaWarpSpecializedILi18ENS5_IJNS4_1CILi1EEESB_SB_EEENS1_32KernelTmaWarpSpecializedPingpongEEENS5_IJNSA_ILi64EEENSA_ILi128EEENSA_ILi32EEEEEENS_6half_tENS5_IJSB_llEEESJ_NS5_IJlSB_lEEENS4_8TiledMMAINS4_8MMA_AtomIJNS4_4SM904GMMA26MMA_64x128x16_F32F16F16_SSILNSP_5MajorE1ELSR_0ELNSP_7ScaleInE1ELSS_1EEEEEENS4_6LayoutISC_NS5_IJNSA_ILi0EEESW_SW_EEEEENS5_IJNS4_10UnderscoreESZ_SZ_EEEEENS4_13SM90_TMA_LOADENS4_14ComposedLayoutINS4_7SwizzleILi3ELi4ELi3EEENS4_18smem_ptr_flag_bitsILi16EEENSV_INS5_IJSF_NSA_ILi8EEEEEENS5_IJSB_SF_EEEEEEEvNS4_8identityES12_NS13_INS14_ILi2ELi4ELi3EEES17_NSV_INS5_IJS18_SH_EEENS5_IJSH_SB_EEEEEEEvS1D_EENS_8epilogue10collective6detail29Sm90TmaWarpSpecializedAdapterINS1L_15DefaultEpilogueISJ_SL_SL_NS1K_6thread17LinearCombinationISJ_Li1EffLNS1P_9ScaleType4KindE0ELNS_15FloatRoundStyleE2ESJ_EENS1_15EpilogueDefaultEEEEEvvEEEEvNT_6ParamsE,"ax",@progbits
	.align	128
.text._ZN7cutlass13device_kernelINS_4gemm6kernel13GemmUniversalIN4cute5tupleIJiiiiEEENS1_10collective13CollectiveMmaINS1_34MainloopSm90TmaGmmaWarpSpecializedILi18ENS5_IJNS4_1CILi1EEESB_SB_EEENS1_32KernelTmaWarpSpecializedPingpongEEENS5_IJNSA_ILi64EEENSA_ILi128EEENSA_ILi32EEEEEENS_6half_tENS5_IJSB_llEEESJ_NS5_IJlSB_lEEENS4_8TiledMMAINS4_8MMA_AtomIJNS4_4SM904GMMA26MMA_64x128x16_F32F16F16_SSILNSP_5MajorE1ELSR_0ELNSP_7ScaleInE1ELSS_1EEEEEENS4_6LayoutISC_NS5_IJNSA_ILi0EEESW_SW_EEEEENS5_IJNS4_10UnderscoreESZ_SZ_EEEEENS4_13SM90_TMA_LOADENS4_14ComposedLayoutINS4_7SwizzleILi3ELi4ELi3EEENS4_18smem_ptr_flag_bitsILi16EEENSV_INS5_IJSF_NSA_ILi8EEEEEENS5_IJSB_SF_EEEEEEEvNS4_8identityES12_NS13_INS14_ILi2ELi4ELi3EEES17_NSV_INS5_IJS18_SH_EEENS5_IJSH_SB_EEEEEEEvS1D_EENS_8epilogue10collective6detail29Sm90TmaWarpSpecializedAdapterINS1L_15DefaultEpilogueISJ_SL_SL_NS1K_6thread17LinearCombinationISJ_Li1EffLNS1P_9ScaleType4KindE0ELNS_15FloatRoundStyleE2ESJ_EENS1_15EpilogueDefaultEEEEEvvEEEEvNT_6ParamsE:
        .type           _ZN7cutlass13device_kernelINS_4gemm6kernel13GemmUniversalIN4cute5tupleIJiiiiEEENS1_10collective13CollectiveMmaINS1_34MainloopSm90TmaGmmaWarpSpecializedILi18ENS5_IJNS4_1CILi1EEESB_SB_EEENS1_32KernelTmaWarpSpecializedPingpongEEENS5_IJNSA_ILi64EEENSA_ILi128EEENSA_ILi32EEEEEENS_6half_tENS5_IJSB_llEEESJ_NS5_IJlSB_lEEENS4_8TiledMMAINS4_8MMA_AtomIJNS4_4SM904GMMA26MMA_64x128x16_F32F16F16_SSILNSP_5MajorE1ELSR_0ELNSP_7ScaleInE1ELSS_1EEEEEENS4_6LayoutISC_NS5_IJNSA_ILi0EEESW_SW_EEEEENS5_IJNS4_10UnderscoreESZ_SZ_EEEEENS4_13SM90_TMA_LOADENS4_14ComposedLayoutINS4_7SwizzleILi3ELi4ELi3EEENS4_18smem_ptr_flag_bitsILi16EEENSV_INS5_IJSF_NSA_ILi8EEEEEENS5_IJSB_SF_EEEEEEEvNS4_8identityES12_NS13_INS14_ILi2ELi4ELi3EEES17_NSV_INS5_IJS18_SH_EEENS5_IJSH_SB_EEEEEEEvS1D_EENS_8epilogue10collective6detail29Sm90TmaWarpSpecializedAdapterINS1L_15DefaultEpilogueISJ_SL_SL_NS1K_6thread17LinearCombinationISJ_Li1EffLNS1P_9ScaleType4KindE0ELNS_15FloatRoundStyleE2ESJ_EENS1_15EpilogueDefaultEEEEEvvEEEEvNT_6ParamsE,@function
        .size           _ZN7cutlass13device_kernelINS_4gemm6kernel13GemmUniversalIN4cute5tupleIJiiiiEEENS1_10collective13CollectiveMmaINS1_34MainloopSm90TmaGmmaWarpSpecializedILi18ENS5_IJNS4_1CILi1EEESB_SB_EEENS1_32KernelTmaWarpSpecializedPingpongEEENS5_IJNSA_ILi64EEENSA_ILi128EEENSA_ILi32EEEEEENS_6half_tENS5_IJSB_llEEESJ_NS5_IJlSB_lEEENS4_8TiledMMAINS4_8MMA_AtomIJNS4_4SM904GMMA26MMA_64x128x16_F32F16F16_SSILNSP_5MajorE1ELSR_0ELNSP_7ScaleInE1ELSS_1EEEEEENS4_6LayoutISC_NS5_IJNSA_ILi0EEESW_SW_EEEEENS5_IJNS4_10UnderscoreESZ_SZ_EEEEENS4_13SM90_TMA_LOADENS4_14ComposedLayoutINS4_7SwizzleILi3ELi4ELi3EEENS4_18smem_ptr_flag_bitsILi16EEENSV_INS5_IJSF_NSA_ILi8EEEEEENS5_IJSB_SF_EEEEEEEvNS4_8identityES12_NS13_INS14_ILi2ELi4ELi3EEES17_NSV_INS5_IJS18_SH_EEENS5_IJSH_SB_EEEEEEEvS1D_EENS_8epilogue10collective6detail29Sm90TmaWarpSpecializedAdapterINS1L_15DefaultEpilogueISJ_SL_SL_NS1K_6thread17LinearCombinationISJ_Li1EffLNS1P_9ScaleType4KindE0ELNS_15FloatRoundStyleE2ESJ_EENS1_15EpilogueDefaultEEEEEvvEEEEvNT_6ParamsE,(.L_x_226 - _ZN7cutlass13device_kernelINS_4gemm6kernel13GemmUniversalIN4cute5tupleIJiiiiEEENS1_10collective13CollectiveMmaINS1_34MainloopSm90TmaGmmaWarpSpecializedILi18ENS5_IJNS4_1CILi1EEESB_SB_EEENS1_32KernelTmaWarpSpecializedPingpongEEENS5_IJNSA_ILi64EEENSA_ILi128EEENSA_ILi32EEEEEENS_6half_tENS5_IJSB_llEEESJ_NS5_IJlSB_lEEENS4_8TiledMMAINS4_8MMA_AtomIJNS4_4SM904GMMA26MMA_64x128x16_F32F16F16_SSILNSP_5MajorE1ELSR_0ELNSP_7ScaleInE1ELSS_1EEEEEENS4_6LayoutISC_NS5_IJNSA_ILi0EEESW_SW_EEEEENS5_IJNS4_10UnderscoreESZ_SZ_EEEEENS4_13SM90_TMA_LOADENS4_14ComposedLayoutINS4_7SwizzleILi3ELi4ELi3EEENS4_18smem_ptr_flag_bitsILi16EEENSV_INS5_IJSF_NSA_ILi8EEEEEENS5_IJSB_SF_EEEEEEEvNS4_8identityES12_NS13_INS14_ILi2ELi4ELi3EEES17_NSV_INS5_IJS18_SH_EEENS5_IJSH_SB_EEEEEEEvS1D_EENS_8epilogue10collective6detail29Sm90TmaWarpSpecializedAdapterINS1L_15DefaultEpilogueISJ_SL_SL_NS1K_6thread17LinearCombinationISJ_Li1EffLNS1P_9ScaleType4KindE0ELNS_15FloatRoundStyleE2ESJ_EENS1_15EpilogueDefaultEEEEEvvEEEEvNT_6ParamsE)
        .other          _ZN7cutlass13device_kernelINS_4gemm6kernel13GemmUniversalIN4cute5tupleIJiiiiEEENS1_10collective13CollectiveMmaINS1_34MainloopSm90TmaGmmaWarpSpecializedILi18ENS5_IJNS4_1CILi1EEESB_SB_EEENS1_32KernelTmaWarpSpecializedPingpongEEENS5_IJNSA_ILi64EEENSA_ILi128EEENSA_ILi32EEEEEENS_6half_tENS5_IJSB_llEEESJ_NS5_IJlSB_lEEENS4_8TiledMMAINS4_8MMA_AtomIJNS4_4SM904GMMA26MMA_64x128x16_F32F16F16_SSILNSP_5MajorE1ELSR_0ELNSP_7ScaleInE1ELSS_1EEEEEENS4_6LayoutISC_NS5_IJNSA_ILi0EEESW_SW_EEEEENS5_IJNS4_10UnderscoreESZ_SZ_EEEEENS4_13SM90_TMA_LOADENS4_14ComposedLayoutINS4_7SwizzleILi3ELi4ELi3EEENS4_18smem_ptr_flag_bitsILi16EEENSV_INS5_IJSF_NSA_ILi8EEEEEENS5_IJSB_SF_EEEEEEEvNS4_8identityES12_NS13_INS14_ILi2ELi4ELi3EEES17_NSV_INS5_IJS18_SH_EEENS5_IJSH_SB_EEEEEEEvS1D_EENS_8epilogue10collective6detail29Sm90TmaWarpSpecializedAdapterINS1L_15DefaultEpilogueISJ_SL_SL_NS1K_6thread17LinearCombinationISJ_Li1EffLNS1P_9ScaleType4KindE0ELNS_15FloatRoundStyleE2ESJ_EENS1_15EpilogueDefaultEEEEEvvEEEEvNT_6ParamsE,@"STO_CUDA_ENTRY STV_DEFAULT"
_ZN7cutlass13device_kernelINS_4gemm6kernel13GemmUniversalIN4cute5tupleIJiiiiEEENS1_10collective13CollectiveMmaINS1_34MainloopSm90TmaGmmaWarpSpecializedILi18ENS5_IJNS4_1CILi1EEESB_SB_EEENS1_32KernelTmaWarpSpecializedPingpongEEENS5_IJNSA_ILi64EEENSA_ILi128EEENSA_ILi32EEEEEENS_6half_tENS5_IJSB_llEEESJ_NS5_IJlSB_lEEENS4_8TiledMMAINS4_8MMA_AtomIJNS4_4SM904GMMA26MMA_64x128x16_F32F16F16_SSILNSP_5MajorE1ELSR_0ELNSP_7ScaleInE1ELSS_1EEEEEENS4_6LayoutISC_NS5_IJNSA_ILi0EEESW_SW_EEEEENS5_IJNS4_10UnderscoreESZ_SZ_EEEEENS4_13SM90_TMA_LOADENS4_14ComposedLayoutINS4_7SwizzleILi3ELi4ELi3EEENS4_18smem_ptr_flag_bitsILi16EEENSV_INS5_IJSF_NSA_ILi8EEEEEENS5_IJSB_SF_EEEEEEEvNS4_8identityES12_NS13_INS14_ILi2ELi4ELi3EEES17_NSV_INS5_IJS18_SH_EEENS5_IJSH_SB_EEEEEEEvS1D_EENS_8epilogue10collective6detail29Sm90TmaWarpSpecializedAdapterINS1L_15DefaultEpilogueISJ_SL_SL_NS1K_6thread17LinearCombinationISJ_Li1EffLNS1P_9ScaleType4KindE0ELNS_15FloatRoundStyleE2ESJ_EENS1_15EpilogueDefaultEEEEEvvEEEEvNT_6ParamsE:
[----:B------:R-:W0:Y:S02]  /*0000*/  LDC R1, c[0x0][0x28] ;  /* 0x00000a00ff017b82 */ /* 0x000e240000000800 */
[----:B0-----:R-:W-:Y:S01]  /*0010*/  VIADD R1, R1, 0xfffffff8 ;  /* 0xfffffff801017836 */ /* 0x001fe20000000000 */
[----:B------:R-:W0:Y:S01]  /*0020*/  S2R R4, SR_TID.X ;  /* 0x0000000000047919 */ /* 0x000e220000002100 */
[----:B------:R-:W-:Y:S01]  /*0030*/  ELECT P0, URZ, PT ;  /* 0x00000000003f782f */ /* 0x000fe20003800000 */
[----:B------:R-:W-:Y:S01]  /*0040*/  BSSY B0, `(.L_x_0) ;  /* 0x000000f000007945 */ /* 0x000fe20003800000 */
[--C-:B0-----:R-:W-:Y:S02]  /*0050*/  SHF.R.U32.HI R0, RZ, 0x5, R4.reuse ;  /* 0x00000005ff007819 */ /* 0x101fe40000011604 */
[----:B------:R-:W-:-:S03]  /*0060*/  SHF.R.U32.HI R5, RZ, 0x7, R4 ;  /* 0x00000007ff057819 */ /* 0x000fc60000011604 */
[----:B------:R-:W0:Y:S04]  /*0070*/  SHFL.IDX PT, R2, R0, RZ, 0x1f ;  /* 0x00001fff00027589 */ /* 0x000e2800000e0000 */
[----:B------:R1:W2:Y:S01]  /*0080*/  SHFL.IDX PT, R8, R5, RZ, 0x1f ;  /* 0x00001fff05087589 */ /* 0x0002a200000e0000 */
[----:B0-----:R-:W-:-:S13]  /*0090*/  ISETP.NE.OR P0, PT, R2, RZ, !P0 ;  /* 0x000000ff0200720c */ /* 0x001fda0004705670 */
[----:B-12---:R-:W-:Y:S05]  /*00a0*/  @P0 BRA `(.L_x_1) ;  /* 0x0000000000200947 */ /* 0x006fea0003800000 */
[----:B------:R-:W-:Y:S02]  /*00b0*/  ULDC.64 UR4, c[0x0][0x198] ;  /* 0x0000660000047ab9 */ /* 0x000fe40000000a00 */
[----:B------:R-:W-:Y:S02]  /*00c0*/  UIADD3 UR6, UP0, UR4, 0xf0, URZ ;  /* 0x000000f004067890 */ /* 0x000fe4000ff1e03f */
[----:B------:R-:W-:Y:S02]  /*00d0*/  UIADD3 UR4, UP1, UR4, 0x1f0, URZ ;  /* 0x000001f004047890 */ /* 0x000fe4000ff3e03f */
[----:B------:R-:W-:Y:S02]  /*00e0*/  UIADD3.X UR7, URZ, UR5, URZ, UP0, !UPT ;  /* 0x000000053f077290 */ /* 0x000fe400087fe43f */
[----:B------:R-:W-:-:S07]  /*00f0*/  UIADD3.X UR5, URZ, UR5, URZ, UP1, !UPT ;  /* 0x000000053f057290 */ /* 0x000fce0008ffe43f */
[----:B------:R0:W-:Y:S02]  /*0100*/  UTMACCTL.PF [UR6] ;  /* 0x00000000060079b9 */ /* 0x0001e40008040000 */
[----:B------:R0:W-:Y:S02]  /*0110*/  UTMACCTL.PF [UR4] ;  /* 0x00000000040079b9 */ /* 0x0001e40008040000 */
[----:B0-----:R-:W-:Y:S01]  /*0120*/  NOP ;  /* 0x0000000000007918 */ /* 0x001fe20000000000 */
.L_x_1:
[----:B------:R-:W-:Y:S05]  /*0130*/  BSYNC B0 ;  /* 0x0000000000007941 */ /* 0x000fea0003800000 */
.L_x_0:
[----:B------:R-:W0:Y:S02]  /*0140*/  SHFL.IDX PT, R3, R0, RZ, 0x1f ;  /* 0x00001fff00037589 */ /* 0x000e2400000e0000 */
[----:B0-----:R-:W-:-:S13]  /*0150*/  ISETP.NE.AND P0, PT, R3, RZ, PT ;  /* 0x000000ff0300720c */ /* 0x001fda0003f05270 */
[----:B------:R-:W-:Y:S05]  /*0160*/  @P0 BRA `(.L_x_2) ;  /* 0x0000000000d40947 */ /* 0x000fea0003800000 */
[----:B------:R-:W-:Y:S01]  /*0170*/  ELECT P0, URZ, PT ;  /* 0x00000000003f782f */ /* 0x000fe20003800000 */
[----:B------:R-:W-:-:S12]  /*0180*/  BSSY B0, `(.L_x_2) ;  /* 0x0000033000007945 */ /* 0x000fd80003800000 */
[----:B------:R-:W-:Y:S05]  /*0190*/  @!P0 BRA `(.L_x_3) ;  /* 0x0000000000c48947 */ /* 0x000fea0003800000 */
[----:B------:R-:W0:Y:S01]  /*01a0*/  S2UR UR8, SR_CgaCtaId ;  /* 0x00000000000879c3 */ /* 0x000e220000008800 */
[----:B------:R-:W-:Y:S01]  /*01b0*/  UMOV UR4, 0x400 ;  /* 0x0000040000047882 */ /* 0x000fe20000000000 */
[----:B------:R-:W-:Y:S01]  /*01c0*/  UMOV UR5, 0x1 ;  /* 0x0000000100057882 */ /* 0x000fe20000000000 */
[----:B------:R-:W-:Y:S02]  /*01d0*/  UMOV UR6, 0x80 ;  /* 0x0000008000067882 */ /* 0x000fe40000000000 */
[----:B------:R-:W-:-:S04]  /*01e0*/  UIADD3 UR6, -UR6, 0x100000, URZ ;  /* 0x0010000006067890 */ /* 0x000fc8000fffe13f */
[----:B------:R-:W-:Y:S02]  /*01f0*/  USHF.L.U32 UR7, UR6, 0xb, URZ ;  /* 0x0000000b06077899 */ /* 0x000fe4000800063f */
[----:B------:R-:W-:Y:S02]  /*0200*/  USHF.L.U32 UR6, UR6, 0x1, URZ ;  /* 0x0000000106067899 */ /* 0x000fe4000800063f */
[----:B0-----:R-:W-:Y:S02]  /*0210*/  ULEA UR8, UR8, UR4, 0x18 ;  /* 0x0000000408087291 */ /* 0x001fe4000f8ec03f */
[----:B------:R-:W-:-:S04]  /*0220*/  UIADD3 UR4, -UR5, 0x100000, URZ ;  /* 0x0010000005047890 */ /* 0x000fc8000fffe13f */
[----:B------:R-:W-:Y:S02]  /*0230*/  USHF.L.U32 UR5, UR4, 0xb, URZ ;  /* 0x0000000b04057899 */ /* 0x000fe4000800063f */
[----:B------:R-:W-:Y:S01]  /*0240*/  USHF.L.U32 UR4, UR4, 0x1, URZ ;  /* 0x0000000104047899 */ /* 0x000fe2000800063f */
[----:B------:R-:W0:Y:S11]  /*0250*/  FENCE.VIEW.ASYNC.S ;  /* 0x00000000000073c6 */ /* 0x000e360000000000 */
[----:B0-----:R0:W1:Y:S01]  /*0260*/  SYNCS.EXCH.64 URZ, [UR8], UR4 ;  /* 0x00000004083f75b2 */ /* 0x0010620008000100 */
[----:B------:R0:W2:Y:S01]  /*0270*/  SYNCS.EXCH.64 URZ, [UR8+0x90], UR6 ;  /* 0x00009006083f75b2 */ /* 0x0000a20008000100 */
[----:B------:R0:W3:Y:S01]  /*0280*/  SYNCS.EXCH.64 URZ, [UR8+0x8], UR4 ;  /* 0x00000804083f75b2 */ /* 0x0000e20008000100 */
[----:B------:R0:W4:Y:S01]  /*0290*/  SYNCS.EXCH.64 URZ, [UR8+0x98], UR6 ;  /* 0x00009806083f75b2 */ /* 0x0001220008000100 */
[----:B------:R0:W0:Y:S01]  /*02a0*/  SYNCS.EXCH.64 URZ, [UR8+0x10], UR4 ;  /* 0x00001004083f75b2 */ /* 0x0000220008000100 */
        /* <DEDUP_REMOVED lines=31> */
[----:B-1234-:R-:W-:Y:S01]  /*04a0*/  NOP ;  /* 0x0000000000007918 */ /* 0x01efe20000000000 */
.L_x_3:
[----:B0-----:R-:W-:Y:S05]  /*04b0*/  BSYNC B0 ;  /* 0x0000000000007941 */ /* 0x001fea0003800000 */
.L_x_2:
[----:B------:R-:W0:Y:S01]  /*04c0*/  SHFL.IDX PT, R6, R0, RZ, 0x1f ;  /* 0x00001fff00067589 */ /* 0x000e2200000e0000 */
[----:B------:R-:W-:Y:S01]  /*04d0*/  ELECT P0, URZ, PT ;  /* 0x00000000003f782f */ /* 0x000fe20003800000 */
[----:B------:R-:W-:Y:S01]  /*04e0*/  NOP ;  /* 0x0000000000007918 */ /* 0x000fe20000000000 */
[----:B------:R-:W-:Y:S01]  /*04f0*/  ELECT P1, URZ, PT ;  /* 0x00000000003f782f */ /* 0x000fe20003820000 */
[----:B------:R-:W1:Y:S01]  /*0500*/  SHFL.IDX PT, R3, R0, RZ, 0x1f ;  /* 0x00001fff00037589 */ /* 0x000e6200000e0000 */
[----:B------:R-:W-:Y:S01]  /*0510*/  UMOV UR4, 0x20 ;  /* 0x0000002000047882 */ /* 0x000fe20000000000 */
[----:B------:R-:W-:Y:S01]  /*0520*/  UMOV UR11, 0x80 ;  /* 0x00000080000b7882 */ /* 0x000fe20000000000 */
[----:B------:R-:W-:Y:S01]  /*0530*/  NOP ;  /* 0x0000000000007918 */ /* 0x000fe20000000000 */
[C---:B------:R-:W-:Y:S01]  /*0540*/  VIADD R33, R8.reuse, 0xffffffff ;  /* 0xffffffff08217836 */ /* 0x040fe20000000000 */
[----:B------:R-:W2:Y:S01]  /*0550*/  SHFL.IDX PT, R5, R5, RZ, 0x1f ;  /* 0x00001fff05057589 */ /* 0x000ea200000e0000 */
[----:B------:R-:W-:Y:S01]  /*0560*/  ULDC.64 UR36, c[0x0][0x208] ;  /* 0x0000820000247ab9 */ /* 0x000fe20000000a00 */
[----:B------:R-:W-:-:S02]  /*0570*/  ISETP.NE.AND P2, PT, R8, RZ, PT ;  /* 0x000000ff0800720c */ /* 0x000fc40003f45270 */
[----:B------:R-:W-:Y:S02]  /*0580*/  ISETP.GE.U32.AND P3, PT, R33, 0x2, PT ;  /* 0x000000022100780c */ /* 0x000fe40003f66070 */
[----:B0-----:R-:W-:Y:S02]  /*0590*/  ISETP.NE.OR P0, PT, R6, RZ, !P0 ;  /* 0x000000ff0600720c */ /* 0x001fe40004705670 */
[----:B-1----:R-:W-:Y:S02]  /*05a0*/  ISETP.NE.OR P1, PT, R3, RZ, !P1 ;  /* 0x000000ff0300720c */ /* 0x002fe40004f25670 */
[----:B------:R-:W-:-:S04]  /*05b0*/  SHF.R.S32.HI R3, RZ, 0x1f, R2 ;  /* 0x0000001fff037819 */ /* 0x000fc80000011402 */
[----:B------:R-:W-:-:S05]  /*05c0*/  LEA.HI R3, R3, R2, RZ, 0x2 ;  /* 0x0000000203037211 */ /* 0x000fca00078f10ff */
[----:B------:R-:W-:Y:S01]  /*05d0*/  VOTEU.ALL UP0, P0 ;  /* 0x00000000003f7886 */ /* 0x000fe20000000000 */
[----:B------:R-:W-:Y:S01]  /*05e0*/  LOP3.LUT R3, R3, 0xfffffffc, RZ, 0xc0, !PT ;  /* 0xfffffffc03037812 */ /* 0x000fe200078ec0ff */
[----:B------:R-:W-:-:S03]  /*05f0*/  VOTEU.ALL UP1, P1 ;  /* 0x00000000003f7886 */ /* 0x000fc60000820000 */
[----:B------:R-:W0:Y:S01]  /*0600*/  @!UP0 S2UR UR7, SR_CgaCtaId ;  /* 0x00000000000789c3 */ /* 0x000e220000008800 */
[----:B------:R-:W-:Y:S01]  /*0610*/  @!UP0 UMOV UR6, 0x400 ;  /* 0x0000040000068882 */ /* 0x000fe20000000000 */
[----:B------:R-:W-:-:S04]  /*0620*/  @!UP0 UIADD3 UR4, -UR4, 0x100000, URZ ;  /* 0x0010000004048890 */ /* 0x000fc8000fffe13f */
[----:B------:R-:W-:Y:S02]  /*0630*/  @!UP0 USHF.L.U32 UR5, UR4, 0xb, URZ ;  /* 0x0000000b04058899 */ /* 0x000fe4000800063f */
[----:B------:R-:W-:Y:S01]  /*0640*/  @!UP0 USHF.L.U32 UR4, UR4, 0x1, URZ ;  /* 0x0000000104048899 */ /* 0x000fe2000800063f */
[----:B------:R-:W-:Y:S01]  /*0650*/  IMAD.IADD R0, R2, 0x1, -R3 ;  /* 0x0000000102007824 */ /* 0x000fe200078e0a03 */
[----:B------:R-:W-:Y:S01]  /*0660*/  @!UP1 UMOV UR9, 0x400 ;  /* 0x0000040000099882 */ /* 0x000fe20000000000 */
[----:B------:R-:W-:Y:S01]  /*0670*/  VOTEU.ALL UP2, P1 ;  /* 0x00000000003f7886 */ /* 0x000fe20000840000 */
[----:B------:R-:W-:Y:S01]  /*0680*/  VOTEU.ALL UP3, P1 ;  /* 0x00000000003f7886 */ /* 0x000fe20000860000 */
[----:B------:R-:W-:Y:S01]  /*0690*/  VOTEU.ALL UP4, P1 ;  /* 0x00000000003f7886 */ /* 0x000fe20000880000 */
[----:B------:R-:W1:Y:S01]  /*06a0*/  @!UP1 S2UR UR10, SR_CgaCtaId ;  /* 0x00000000000a99c3 */ /* 0x000e620000008800 */
[----:B------:R-:W-:Y:S01]  /*06b0*/  VOTEU.ALL UP5, P1 ;  /* 0x00000000003f7886 */ /* 0x000fe200008a0000 */
[----:B------:R-:W-:-:S04]  /*06c0*/  SHF.R.S32.HI R3, RZ, 0x1f, R4 ;  /* 0x0000001fff037819 */ /* 0x000fc80000011404 */
[----:B------:R-:W-:-:S04]  /*06d0*/  LEA.HI R3, R3, R4, RZ, 0x7 ;  /* 0x0000000403037211 */ /* 0x000fc800078f38ff */
[----:B------:R-:W-:-:S05]  /*06e0*/  LOP3.LUT R3, R3, 0xffffff80, RZ, 0xc0, !PT ;  /* 0xffffff8003037812 */ /* 0x000fca00078ec0ff */
[----:B------:R-:W-:Y:S01]  /*06f0*/  IMAD.IADD R3, R4, 0x1, -R3 ;  /* 0x0000000104037824 */ /* 0x000fe200078e0a03 */
[----:B0-----:R-:W-:Y:S02]  /*0700*/  @!UP0 ULEA UR8, UR7, UR6, 0x18 ;  /* 0x0000000607088291 */ /* 0x001fe4000f8ec03f */
[----:B------:R-:W-:-:S04]  /*0710*/  @!UP1 UIADD3 UR6, -UR11, 0x100000, URZ ;  /* 0x001000000b069890 */ /* 0x000fc8000fffe13f */
[----:B------:R-:W-:Y:S02]  /*0720*/  @!UP1 USHF.L.U32 UR7, UR6, 0xb, URZ ;  /* 0x0000000b06079899 */ /* 0x000fe4000800063f */
[----:B------:R-:W-:Y:S01]  /*0730*/  @!UP1 USHF.L.U32 UR6, UR6, 0x1, URZ ;  /* 0x0000000106069899 */ /* 0x000fe2000800063f */
[----:B------:R-:W-:Y:S01]  /*0740*/  VOTEU.ALL UP0, P0 ;  /* 0x00000000003f7886 */ /* 0x000fe20000000000 */
[----:B-1----:R-:W-:Y:S01]  /*0750*/  @!UP1 ULEA UR9, UR10, UR9, 0x18 ;  /* 0x000000090a099291 */ /* 0x002fe2000f8ec03f */
[----:B------:R-:W-:Y:S02]  /*0760*/  VOTEU.ALL UP1, P0 ;  /* 0x00000000003f7886 */ /* 0x000fe40000020000 */
[----:B------:R-:W-:Y:S01]  /*0770*/  ULDC.64 UR10, c[0x0][0x598] ;  /* 0x00016600000a7ab9 */ /* 0x000fe20000000a00 */
[----:B------:R-:W-:Y:S01]  /*0780*/  ISETP.NE.AND P0, PT, R0, 0x3, PT ;  /* 0x000000030000780c */ /* 0x000fe20003f05270 */
[----:B------:R-:W0:Y:S02]  /*0790*/  FENCE.VIEW.ASYNC.S ;  /* 0x00000000000073c6 */ /* 0x000e240000000000 */
[----:B0-----:R0:W1:Y:S01]  /*07a0*/  @!UP0 SYNCS.EXCH.64 URZ, [UR8+0x150], UR4 ;  /* 0x00015004083f85b2 */ /* 0x0010620008000100 */
[----:B------:R-:W-:-:S02]  /*07b0*/  ISETP.NE.U32.AND P1, PT, RZ, UR10, PT ;  /* 0x0000000aff007c0c */ /* 0x000fc4000bf25070 */
[----:B------:R-:W-:Y:S02]  /*07c0*/  ISETP.EQ.OR P0, PT, R0, RZ, !P0 ;  /* 0x000000ff0000720c */ /* 0x000fe40004702670 */
[----:B------:R-:W-:Y:S02]  /*07d0*/  ISETP.NE.AND.EX P1, PT, RZ, UR11, PT, P1 ;  /* 0x0000000bff007c0c */ /* 0x000fe4000bf25310 */
[----:B------:R-:W-:-:S04]  /*07e0*/  ISETP.EQ.AND P0, PT, R8, RZ, P0 ;  /* 0x000000ff0800720c */ /* 0x000fc80000702270 */
[----:B------:R-:W-:-:S04]  /*07f0*/  SEL R16, RZ, 0x1, !P0 ;  /* 0x00000001ff107807 */ /* 0x000fc80004000000 */
[----:B------:R-:W-:Y:S01]  /*0800*/  SEL R16, R16, 0x2, P3 ;  /* 0x0000000210107807 */ /* 0x000fe20001800000 */
[----:B------:R0:W1:Y:S01]  /*0810*/  @!UP1 SYNCS.EXCH.64 URZ, [UR8+0x158], UR4 ;  /* 0x00015804083f95b2 */ /* 0x0000620008000100 */
[----:B------:R-:W-:Y:S01]  /*0820*/  NOP ;  /* 0x0000000000007918 */ /* 0x000fe20000000000 */
[----:B------:R0:W1:Y:S01]  /*0830*/  @!UP2 SYNCS.EXCH.64 URZ, [UR9+0x130], UR6 ;  /* 0x00013006093fa5b2 */ /* 0x0000620008000100 */
[----:B------:R0:W1:Y:S01]  /*0840*/  @!UP3 SYNCS.EXCH.64 URZ, [UR9+0x138], UR6 ;  /* 0x00013806093fb5b2 */ /* 0x0000620008000100 */
[----:B------:R0:W1:Y:S01]  /*0850*/  @!UP4 SYNCS.EXCH.64 URZ, [UR9+0x140], UR6 ;  /* 0x00014006093fc5b2 */ /* 0x0000620008000100 */
[----:B------:R0:W1:Y:S01]  /*0860*/  @!UP5 SYNCS.EXCH.64 URZ, [UR9+0x148], UR6 ;  /* 0x00014806093fd5b2 */ /* 0x0000620008000100 */
[----:B------:R-:W-:Y:S01]  /*0870*/  NOP ;  /* 0x0000000000007918 */ /* 0x000fe20000000000 */
[----:B-1----:R-:W-:Y:S06]  /*0880*/  BAR.SYNC.DEFER_BLOCKING 0x0 ;  /* 0x0000000000007b1d */ /* 0x002fec0000010000 */
[----:B0-2---:R-:W-:Y:S05]  /*0890*/  @!P1 BRA `(.L_x_4) ;  /* 0x00000000001c9947 */ /* 0x005fea0003800000 */
[----:B------:R-:W0:Y:S02]  /*08a0*/  LDC.64 R6, c[0x0][0x598] ;  /* 0x00016600ff067b82 */ /* 0x000e240000000a00 */
[----:B0-----:R-:W2:Y:S02]  /*08b0*/  LDG.E.64 R6, desc[UR36][R6.64] ;  /* 0x0000002406067981 */ /* 0x001ea4000c1e1b00 */
[----:B--2---:R-:W-:-:S04]  /*08c0*/  ISETP.NE.U32.AND P0, PT, R6, RZ, PT ;  /* 0x000000ff0600720c */ /* 0x004fc80003f05070 */
[----:B------:R-:W-:-:S13]  /*08d0*/  ISETP.NE.AND.EX P0, PT, R7, RZ, PT, P0 ;  /* 0x000000ff0700720c */ /* 0x000fda0003f05300 */
[----:B------:R-:W-:Y:S05]  /*08e0*/  @!P0 BRA `(.L_x_4) ;  /* 0x0000000000088947 */ /* 0x000fea0003800000 */
[----:B------:R1:W5:Y:S01]  /*08f0*/  LD.E R88, desc[UR36][R6.64] ;  /* 0x0000002406587980 */ /* 0x000362000c101900 */
[----:B------:R-:W-:Y:S05]  /*0900*/  BRA `(.L_x_5) ;  /* 0x0000000000247947 */ /* 0x000fea0003800000 */
.L_x_4:
[----:B------:R-:W-:Y:S02]  /*0910*/  ULDC.64 UR4, c[0x0][0x588] ;  /* 0x0001620000047ab9 */ /* 0x000fe40000000a00 */
[----:B------:R-:W-:-:S04]  /*0920*/  ISETP.NE.U32.AND P0, PT, RZ, UR4, PT ;  /* 0x00000004ff007c0c */ /* 0x000fc8000bf05070 */
[----:B------:R-:W-:-:S13]  /*0930*/  ISETP.NE.AND.EX P0, PT, RZ, UR5, PT, P0 ;  /* 0x00000005ff007c0c */ /* 0x000fda000bf05300 */
[----:B------:R-:W-:Y:S05]  /*0940*/  @!P0 BRA `(.L_x_6) ;  /* 0x00000000000c8947 */ /* 0x000fea0003800000 */
[----:B------:R-:W0:Y:S02]  /*0950*/  LDC.64 R88, c[0x0][0x588] ;  /* 0x00016200ff587b82 */ /* 0x000e240000000a00 */
[----:B0-----:R0:W5:Y:S01]  /*0960*/  LDG.E R88, desc[UR36][R88.64] ;  /* 0x0000002458587981 */ /* 0x001162000c1e1900 */
[----:B------:R-:W-:Y:S05]  /*0970*/  BRA `(.L_x_5) ;  /* 0x0000000000087947 */ /* 0x000fea0003800000 */
.L_x_6:
[----:B------:R-:W-:Y:S02]  /*0980*/  ULDC UR4, c[0x0][0x580] ;  /* 0x0001600000047ab9 */ /* 0x000fe40000000800 */
[----:B------:R-:W-:-:S07]  /*0990*/  IMAD.U32 R88, RZ, RZ, UR4 ;  /* 0x00000004ff587e24 */ /* 0x000fce000f8e00ff */
.L_x_5:
[----:B------:R-:W-:Y:S02]  /*09a0*/  ULDC.64 UR4, c[0x0][0x5a0] ;  /* 0x0001680000047ab9 */ /* 0x000fe40000000a00 */
[----:B------:R-:W-:-:S04]  /*09b0*/  ISETP.NE.U32.AND P0, PT, RZ, UR4, PT ;  /* 0x00000004ff007c0c */ /* 0x000fc8000bf05070 */
[----:B------:R-:W-:-:S13]  /*09c0*/  ISETP.NE.AND.EX P0, PT, RZ, UR5, PT, P0 ;  /* 0x00000005ff007c0c */ /* 0x000fda000bf05300 */
[----:B------:R-:W-:Y:S05]  /*09d0*/  @!P0 BRA `(.L_x_7) ;  /* 0x00000000001c8947 */ /* 0x000fea0003800000 */
[----:B-1----:R-:W1:Y:S02]  /*09e0*/  LDC.64 R6, c[0x0][0x5a0] ;  /* 0x00016800ff067b82 */ /* 0x002e640000000a00 */
[----:B-1----:R-:W2:Y:S02]  /*09f0*/  LDG.E.64 R6, desc[UR36][R6.64] ;  /* 0x0000002406067981 */ /* 0x002ea4000c1e1b00 */
[----:B--2---:R-:W-:-:S04]  /*0a00*/  ISETP.NE.U32.AND P0, PT, R6, RZ, PT ;  /* 0x000000ff0600720c */ /* 0x004fc80003f05070 */
[----:B------:R-:W-:-:S13]  /*0a10*/  ISETP.NE.AND.EX P0, PT, R7, RZ, PT, P0 ;  /* 0x000000ff0700720c */ /* 0x000fda0003f05300 */
[----:B------:R-:W-:Y:S05]  /*0a20*/  @!P0 BRA `(.L_x_7) ;  /* 0x0000000000088947 */ /* 0x000fea0003800000 */
[----:B0-----:R2:W5:Y:S01]  /*0a30*/  LD.E R89, desc[UR36][R6.64] ;  /* 0x0000002406597980 */ /* 0x001562000c101900 */
[----:B------:R-:W-:Y:S05]  /*0a40*/  BRA `(.L_x_8) ;  /* 0x0000000000247947 */ /* 0x000fea0003800000 */
.L_x_7:
[----:B------:R-:W-:Y:S02]  /*0a50*/  ULDC.64 UR4, c[0x0][0x590] ;  /* 0x0001640000047ab9 */ /* 0x000fe40000000a00 */
[----:B------:R-:W-:-:S04]  /*0a60*/  ISETP.NE.U32.AND P0, PT, RZ, UR4, PT ;  /* 0x00000004ff007c0c */ /* 0x000fc8000bf05070 */
[----:B------:R-:W-:-:S13]  /*0a70*/  ISETP.NE.AND.EX P0, PT, RZ, UR5, PT, P0 ;  /* 0x00000005ff007c0c */ /* 0x000fda000bf05300 */
[----:B------:R-:W-:Y:S05]  /*0a80*/  @!P0 BRA `(.L_x_9) ;  /* 0x00000000000c8947 */ /* 0x000fea0003800000 */
[----:B-1----:R-:W0:Y:S02]  /*0a90*/  LDC.64 R6, c[0x0][0x590] ;  /* 0x00016400ff067b82 */ /* 0x002e240000000a00 */
[----:B0-----:R0:W5:Y:S01]  /*0aa0*/  LDG.E R89, desc[UR36][R6.64] ;  /* 0x0000002406597981 */ /* 0x001162000c1e1900 */
[----:B------:R-:W-:Y:S05]  /*0ab0*/  BRA `(.L_x_8) ;  /* 0x0000000000087947 */ /* 0x000fea0003800000 */
.L_x_9:
[----:B------:R-:W-:Y:S02]  /*0ac0*/  ULDC UR4, c[0x0][0x584] ;  /* 0x0001610000047ab9 */ /* 0x000fe40000000800 */
[----:B0-----:R-:W-:-:S07]  /*0ad0*/  IMAD.U32 R89, RZ, RZ, UR4 ;  /* 0x00000004ff597e24 */ /* 0x001fce000f8e00ff */
.L_x_8:
[----:B------:R-:W3:Y:S01]  /*0ae0*/  LDC R2, c[0x0][0x65c] ;  /* 0x00019700ff027b82 */ /* 0x000ee20000000800 */
[----:B------:R-:W4:Y:S01]  /*0af0*/  S2R R14, SR_CTAID.Y ;  /* 0x00000000000e7919 */ /* 0x000f220000002600 */
[----:B------:R-:W-:Y:S01]  /*0b00*/  ULDC UR6, c[0x0][0x28c] ;  /* 0x0000a30000067ab9 */ /* 0x000fe20000000800 */
[----:B------:R-:W-:Y:S01]  /*0b10*/  ISETP.NE.AND P0, PT, R8, 0x2, PT ;  /* 0x000000020800780c */ /* 0x000fe20003f05270 */
[----:B------:R-:W-:Y:S01]  /*0b20*/  UIADD3 UR6, UR6, 0x1f, URZ ;  /* 0x0000001f06067890 */ /* 0x000fe2000fffe03f */
[----:B012---:R-:W0:Y:S01]  /*0b30*/  S2R R6, SR_CTAID.X ;  /* 0x0000000000067919 */ /* 0x007e220000002500 */
[----:B------:R-:W-:Y:S01]  /*0b40*/  IMAD.MOV.U32 R7, RZ, RZ, RZ ;  /* 0x000000ffff077224 */ /* 0x000fe200078e00ff */
[----:B------:R-:W-:Y:S01]  /*0b50*/  UMOV UR38, URZ ;  /* 0x0000003f00267c82 */ /* 0x000fe20008000000 */
[----:B------:R-:W-:Y:S01]  /*0b60*/  USHF.R.S32.HI UR7, URZ, 0x1f, UR6 ;  /* 0x0000001f3f077899 */ /* 0x000fe20008011406 */
[----:B------:R-:W-:Y:S01]  /*0b70*/  UMOV UR39, URZ ;  /* 0x0000003f00277c82 */ /* 0x000fe20008000000 */
[----:B------:R-:W-:-:S02]  /*0b80*/  ULDC.64 UR8, c[0x0][0x650] ;  /* 0x0001940000087ab9 */ /* 0x000fc40000000a00 */
[----:B------:R-:W-:-:S04]  /*0b90*/  ULEA.HI UR7, UR7, UR6, URZ, 0x5 ;  /* 0x0000000607077291 */ /* 0x000fc8000f8f283f */
[----:B------:R-:W-:Y:S01]  /*0ba0*/  USHF.R.S32.HI UR40, URZ, 0x5, UR7 ;  /* 0x000000053f287899 */ /* 0x000fe20008011407 */
[----:B---3--:R-:W-:-:S13]  /*0bb0*/  ISETP.NE.AND P1, PT, R2, 0x1, PT ;  /* 0x000000010200780c */ /* 0x008fda0003f25270 */
[----:B------:R-:W0:Y:S01]  /*0bc0*/  @P1 LDC R19, c[0x0][0x10] ;  /* 0x00000400ff131b82 */ /* 0x000e220000000800 */
[----:B----4-:R-:W-:Y:S02]  /*0bd0*/  @P1 IMAD.MOV.U32 R8, RZ, RZ, R14 ;  /* 0x000000ffff081224 */ /* 0x010fe400078e000e */
[----:B------:R-:W-:Y:S02]  /*0be0*/  @P1 IMAD.MOV.U32 R9, RZ, RZ, RZ ;  /* 0x000000ffff091224 */ /* 0x000fe400078e00ff */
[----:B------:R-:W-:-:S03]  /*0bf0*/  @P1 IMAD.MOV.U32 R17, RZ, RZ, RZ ;  /* 0x000000ffff111224 */ /* 0x000fc600078e00ff */
[----:B------:R-:W1:Y:S01]  /*0c00*/  @!P1 LDC R11, c[0x0][0xc] ;  /* 0x00000300ff0b9b82 */ /* 0x000e620000000800 */
[----:B------:R-:W-:Y:S01]  /*0c10*/  ULDC UR4, c[0x0][0xc] ;  /* 0x0000030000047ab9 */ /* 0x000fe20000000800 */
[----:B------:R-:W-:Y:S02]  /*0c20*/  ULDC UR5, c[0x0][0x10] ;  /* 0x0000040000057ab9 */ /* 0x000fe40000000800 */
[----:B------:R-:W-:-:S04]  /*0c30*/  UIMAD.WIDE.U32 UR4, UR4, UR5, URZ ;  /* 0x00000005040472a5 */ /* 0x000fc8000f8e003f */
[----:B------:R-:W2:Y:S01]  /*0c40*/  LDC R2, c[0x0][0x14] ;  /* 0x00000500ff027b82 */ /* 0x000ea20000000800 */
[----:B0-----:R-:W-:-:S04]  /*0c50*/  @P1 IMAD.WIDE.U32 R18, R6, R19, R8 ;  /* 0x0000001306121225 */ /* 0x001fc800078e0008 */
[----:B------:R-:W-:Y:S02]  /*0c60*/  @P1 IMAD.IADD R17, R19, 0x1, R17 ;  /* 0x0000000113111824 */ /* 0x000fe400078e0211 */
[----:B-1----:R-:W-:-:S04]  /*0c70*/  @!P1 IMAD.WIDE.U32 R8, R11, R14, R6 ;  /* 0x0000000e0b089225 */ /* 0x002fc800078e0006 */
[----:B------:R-:W-:Y:S02]  /*0c80*/  @!P1 IMAD.MOV.U32 R18, RZ, RZ, R8 ;  /* 0x000000ffff129224 */ /* 0x000fe400078e0008 */
[----:B------:R-:W-:Y:S02]  /*0c90*/  @!P1 IMAD.MOV.U32 R17, RZ, RZ, R9 ;  /* 0x000000ffff119224 */ /* 0x000fe400078e0009 */
[----:B--2---:R-:W-:-:S04]  /*0ca0*/  IMAD.WIDE.U32 R12, R2, UR4, RZ ;  /* 0x00000004020c7c25 */ /* 0x004fc8000f8e00ff */
[----:B------:R-:W-:Y:S01]  /*0cb0*/  IMAD R23, R2, UR5, RZ ;  /* 0x0000000502177c24 */ /* 0x000fe2000f8e02ff */
[----:B------:R0:W-:Y:S03]  /*0cc0*/  STL.64 [R1], R12 ;  /* 0x0000000c01007387 */ /* 0x0001e60000100a00 */
[----:B------:R-:W-:Y:S01]  /*0cd0*/  IMAD.IADD R23, R13, 0x1, R23 ;  /* 0x000000010d177824 */ /* 0x000fe200078e0217 */
[----:B------:R-:W-:Y:S06]  /*0ce0*/  @P0 BRA `(.L_x_10) ;  /* 0x0000000000200947 */ /* 0x000fec0003800000 */
[----:B------:R-:W-:Y:S01]  /*0cf0*/  UISETP.GE.U32.AND UP0, UPT, UR40, 0x12, UPT ;  /* 0x000000122800788c */ /* 0x000fe2000bf06070 */
[----:B------:R-:W-:Y:S01]  /*0d00*/  IADD3 R18, P0, R18, R12, RZ ;  /* 0x0000000c12127210 */ /* 0x000fe20007f1e0ff */
[----:B------:R-:W-:Y:S01]  /*0d10*/  UIMAD.WIDE.U32 UR4, UR40, 0x38e38e39, URZ ;  /* 0x38e38e39280478a5 */ /* 0x000fe2000f8e003f */
[----:B------:R-:W-:-:S03]  /*0d20*/  UMOV UR39, URZ ;  /* 0x0000003f00277c82 */ /* 0x000fc60008000000 */
[----:B------:R-:W-:Y:S01]  /*0d30*/  USHF.R.U32.HI UR4, URZ, 0x2, UR5 ;  /* 0x000000023f047899 */ /* 0x000fe20008011605 */
[----:B------:R-:W-:-:S03]  /*0d40*/  IMAD.X R17, R23, 0x1, R17, P0 ;  /* 0x0000000117117824 */ /* 0x000fc600000e0611 */
[----:B------:R-:W-:Y:S02]  /*0d50*/  UIMAD UR38, UR4, -0x12, UR40 ;  /* 0xffffffee042678a4 */ /* 0x000fe4000f8e0228 */
[----:B------:R-:W-:-:S12]  /*0d60*/  @UP0 ULOP3.LUT UR39, UR4, 0x1, URZ, 0xc0, !UPT ;  /* 0x0000000104270892 */ /* 0x000fd8000f8ec03f */
.L_x_10:
[----:B------:R-:W-:Y:S01]  /*0d70*/  ISETP.GE.U32.AND P0, PT, R18, UR8, PT ;  /* 0x0000000812007c0c */ /* 0x000fe2000bf06070 */
[----:B------:R-:W-:Y:S01]  /*0d80*/  IMAD.MOV.U32 R19, RZ, RZ, -0x1 ;  /* 0xffffffffff137424 */ /* 0x000fe200078e00ff */
[----:B------:R-:W-:Y:S01]  /*0d90*/  PRMT R8, RZ, 0x7610, R8 ;  /* 0x00007610ff087816 */ /* 0x000fe20000000008 */
[----:B------:R-:W-:Y:S01]  /*0da0*/  IMAD.MOV.U32 R22, RZ, RZ, -0x1 ;  /* 0xffffffffff167424 */ /* 0x000fe200078e00ff */
[----:B------:R-:W-:Y:S01]  /*0db0*/  ISETP.GE.U32.AND.EX P0, PT, R17, UR9, PT, P0 ;  /* 0x0000000911007c0c */ /* 0x000fe2000bf06100 */
[----:B------:R-:W-:-:S12]  /*0dc0*/  IMAD.MOV.U32 R2, RZ, RZ, -0x1 ;  /* 0xffffffffff027424 */ /* 0x000fd800078e00ff */
[----:B------:R-:W-:Y:S05]  /*0dd0*/  @P0 BRA `(.L_x_11) ;  /* 0x00000004005c0947 */ /* 0x000fea0003800000 */
[----:B------:R-:W1:Y:S01]  /*0de0*/  LDC.64 R20, c[0x0][0x628] ;  /* 0x00018a00ff147b82 */ /* 0x000e620000000a00 */
[----:B------:R-:W-:Y:S02]  /*0df0*/  IMAD.MOV.U32 R8, RZ, RZ, R18 ;  /* 0x000000ffff087224 */ /* 0x000fe400078e0012 */
[----:B------:R-:W-:-:S05]  /*0e00*/  IMAD.MOV.U32 R9, RZ, RZ, R17 ;  /* 0x000000ffff097224 */ /* 0x000fca00078e0011 */
[----:B------:R-:W2:Y:S08]  /*0e10*/  LDC R2, c[0x0][0x630] ;  /* 0x00018c00ff027b82 */ /* 0x000eb00000000800 */
[----:B------:R-:W3:Y:S01]  /*0e20*/  LDC.64 R24, c[0x0][0x620] ;  /* 0x00018800ff187b82 */ /* 0x000ee20000000a00 */
[----:B-1----:R-:W-:-:S04]  /*0e30*/  ISETP.NE.U32.AND P0, PT, R20, RZ, PT ;  /* 0x000000ff1400720c */ /* 0x002fc80003f05070 */
[----:B------:R-:W-:-:S13]  /*0e40*/  ISETP.NE.AND.EX P0, PT, R21, RZ, PT, P0 ;  /* 0x000000ff1500720c */ /* 0x000fda0003f05300 */
[----:B--23--:R-:W-:Y:S05]  /*0e50*/  @!P0 BRA `(.L_x_12) ;  /* 0x0000000000288947 */ /* 0x00cfea0003800000 */
[----:B0-----:R-:W0:Y:S02]  /*0e60*/  LDC R13, c[0x0][0x634] ;  /* 0x00018d00ff0d7b82 */ /* 0x001e240000000800 */
[----:B0-----:R-:W-:-:S05]  /*0e70*/  IADD3 R13, P0, R18, R13, RZ ;  /* 0x0000000d120d7210 */ /* 0x001fca0007f1e0ff */
[----:B------:R-:W-:-:S04]  /*0e80*/  IMAD.X R15, RZ, RZ, R17, P0 ;  /* 0x000000ffff0f7224 */ /* 0x000fc800000e0611 */
[----:B------:R-:W-:-:S04]  /*0e90*/  IMAD.WIDE.U32 R8, R15, R20, RZ ;  /* 0x000000140f087225 */ /* 0x000fc800078e00ff */
[----:B------:R-:W-:-:S04]  /*0ea0*/  IMAD.WIDE.U32 R10, P0, R13, R21, R8 ;  /* 0x000000150d0a7225 */ /* 0x000fc80007800008 */
[----:B------:R-:W-:-:S04]  /*0eb0*/  IMAD.WIDE.U32 R8, R13, R20, RZ ;  /* 0x000000140d087225 */ /* 0x000fc800078e00ff */
[----:B------:R-:W-:Y:S01]  /*0ec0*/  IMAD.X R13, RZ, RZ, RZ, P0 ;  /* 0x000000ffff0d7224 */ /* 0x000fe200000e06ff */
[----:B------:R-:W-:Y:S01]  /*0ed0*/  IADD3 RZ, P0, R9, R10, RZ ;  /* 0x0000000a09ff7210 */ /* 0x000fe20007f1e0ff */
[----:B------:R-:W-:-:S04]  /*0ee0*/  IMAD.MOV.U32 R12, RZ, RZ, R11 ;  /* 0x000000ffff0c7224 */ /* 0x000fc800078e000b */
[----:B------:R-:W-:-:S08]  /*0ef0*/  IMAD.WIDE.U32.X R8, R15, R21, R12, P0 ;  /* 0x000000150f087225 */ /* 0x000fd000000e040c */
.L_x_12:
[-CC-:B------:R-:W-:Y:S01]  /*0f00*/  SHF.R.U64 R31, R8, R2.reuse, R9.reuse ;  /* 0x00000002081f7219 */ /* 0x180fe20000001209 */
[----:B0-----:R-:W0:Y:S01]  /*0f10*/  LDC R12, c[0x0][0x618] ;  /* 0x00018600ff0c7b82 */ /* 0x001e220000000800 */
[----:B------:R-:W-:Y:S01]  /*0f20*/  SHF.R.U32.HI R7, RZ, R2, R9 ;  /* 0x00000002ff077219 */ /* 0x000fe20000011609 */
[----:B------:R-:W-:Y:S01]  /*0f30*/  ULDC UR4, c[0x0][0x150] ;  /* 0x0000540000047ab9 */ /* 0x000fe20000000800 */
[----:B------:R-:W-:Y:S01]  /*0f40*/  IADD3 R11, P0, RZ, -R31, RZ ;  /* 0x8000001fff0b7210 */ /* 0x000fe20007f1e0ff */
[----:B------:R-:W-:Y:S01]  /*0f50*/  IMAD.MOV.U32 R19, RZ, RZ, R17 ;  /* 0x000000ffff137224 */ /* 0x000fe200078e0011 */
[----:B------:R-:W-:-:S03]  /*0f60*/  I2FP.F32.U32 R2, R6 ;  /* 0x0000000600027245 */ /* 0x000fc60000201000 */
[----:B------:R-:W1:Y:S01]  /*0f70*/  LDC.64 R26, c[0x0][0x640] ;  /* 0x00019000ff1a7b82 */ /* 0x000e620000000a00 */
[----:B------:R-:W-:Y:S02]  /*0f80*/  IMAD.X R13, RZ, RZ, ~R7, P0 ;  /* 0x000000ffff0d7224 */ /* 0x000fe400000e0e07 */
[----:B------:R-:W-:Y:S01]  /*0f90*/  FMUL R2, R2, UR4 ;  /* 0x0000000402027c20 */ /* 0x000fe20008400000 */
[----:B------:R-:W-:Y:S01]  /*0fa0*/  IMAD.WIDE.U32 R8, R11, R24, R18 ;  /* 0x000000180b087225 */ /* 0x000fe200078e0012 */
[----:B------:R-:W-:-:S03]  /*0fb0*/  ULDC UR4, c[0x0][0x154] ;  /* 0x0000550000047ab9 */ /* 0x000fc60000000800 */
[----:B------:R-:W-:Y:S01]  /*0fc0*/  IMAD R10, R13, R24, RZ ;  /* 0x000000180d0a7224 */ /* 0x000fe200078e02ff */
[----:B------:R-:W2:Y:S01]  /*0fd0*/  LDC R7, c[0x0][0x144] ;  /* 0x00005100ff077b82 */ /* 0x000ea20000000800 */
[----:B------:R-:W3:Y:S02]  /*0fe0*/  F2I.U32.TRUNC.NTZ R2, R2 ;  /* 0x0000000200027305 */ /* 0x000ee4000020f000 */
[----:B------:R-:W-:-:S04]  /*0ff0*/  IMAD R11, R11, R25, R10 ;  /* 0x000000190b0b7224 */ /* 0x000fc800078e020a */
[----:B------:R-:W-:Y:S01]  /*1000*/  IMAD.IADD R9, R9, 0x1, R11 ;  /* 0x0000000109097824 */ /* 0x000fe200078e020b */
[----:B------:R-:W4:Y:S01]  /*1010*/  LDC R22, c[0x0][0x608] ;  /* 0x00018200ff167b82 */ /* 0x000f220000000800 */
[----:B------:R-:W-:-:S03]  /*1020*/  IMAD.MOV.U32 R11, RZ, RZ, -0x1 ;  /* 0xffffffffff0b7424 */ /* 0x000fc600078e00ff */
[--C-:B0-----:R-:W-:Y:S02]  /*1030*/  SHF.R.U64 R20, R8, R12, R9.reuse ;  /* 0x0000000c08147219 */ /* 0x101fe40000001209 */
[----:B------:R-:W-:Y:S02]  /*1040*/  I2FP.F32.U32 R8, R14 ;  /* 0x0000000e00087245 */ /* 0x000fe40000201000 */
[----:B------:R-:W0:Y:S01]  /*1050*/  LDC R24, c[0x0][0x658] ;  /* 0x00019600ff187b82 */ /* 0x000e220000000800 */
[----:B-1----:R-:W-:Y:S01]  /*1060*/  ISETP.NE.U32.AND P0, PT, R26, RZ, PT ;  /* 0x000000ff1a00720c */ /* 0x002fe20003f05070 */
[----:B---3--:R-:W-:Y:S02]  /*1070*/  IMAD.MOV R10, RZ, RZ, -R2 ;  /* 0x000000ffff0a7224 */ /* 0x008fe400078e0a02 */
[----:B------:R-:W-:Y:S01]  /*1080*/  FMUL R8, R8, UR4 ;  /* 0x0000000408087c20 */ /* 0x000fe20008400000 */
[----:B------:R-:W-:Y:S02]  /*1090*/  SHF.R.U32.HI R9, RZ, R12, R9 ;  /* 0x0000000cff097219 */ /* 0x000fe40000011609 */
[----:B------:R-:W-:Y:S01]  /*10a0*/  ISETP.NE.AND.EX P0, PT, R27, RZ, PT, P0 ;  /* 0x000000ff1b00720c */ /* 0x000fe20003f05300 */
[----:B------:R1:W3:Y:S01]  /*10b0*/  F2I.U32.TRUNC.NTZ R15, R8 ;  /* 0x00000008000f7305 */ /* 0x0002e2000020f000 */
[----:B------:R-:W1:Y:S01]  /*10c0*/  LDC R19, c[0x0][0x148] ;  /* 0x00005200ff137b82 */ /* 0x000e620000000800 */
[----:B--2---:R-:W-:-:S07]  /*10d0*/  IMAD R2, R7, R10, R6 ;  /* 0x0000000a07027224 */ /* 0x004fce00078e0206 */
[----:B------:R-:W2:Y:S01]  /*10e0*/  LDC R25, c[0x0][0x600] ;  /* 0x00018000ff197b82 */ /* 0x000ea20000000800 */
[-CC-:B----4-:R-:W-:Y:S02]  /*10f0*/  SHF.R.U64 R32, R20, R22.reuse, R9.reuse ;  /* 0x0000001614207219 */ /* 0x190fe40000001209 */
[----:B------:R-:W-:Y:S01]  /*1100*/  SHF.R.U32.HI R7, RZ, R22, R9 ;  /* 0x00000016ff077219 */ /* 0x000fe20000011609 */
[----:B------:R-:W-:-:S04]  /*1110*/  IMAD.MOV.U32 R9, RZ, RZ, 0x1 ;  /* 0x00000001ff097424 */ /* 0x000fc800078e00ff */
[----:B------:R-:W4:Y:S01]  /*1120*/  LDC R28, c[0x0][0x648] ;  /* 0x00019200ff1c7b82 */ /* 0x000f220000000800 */
[-C--:B0-----:R-:W-:Y:S02]  /*1130*/  SHF.L.U32 R6, R11, R24.reuse, RZ ;  /* 0x000000180b067219 */ /* 0x081fe400000006ff */
[--C-:B------:R-:W-:Y:S02]  /*1140*/  SHF.R.U64 R22, R32, R24, R7.reuse ;  /* 0x0000001820167219 */ /* 0x100fe40000001207 */
[----:B------:R-:W-:Y:S02]  /*1150*/  LOP3.LUT R13, RZ, R6, RZ, 0x33, !PT ;  /* 0x00000006ff0d7212 */ /* 0x000fe400078e33ff */
[-C--:B------:R-:W-:Y:S01]  /*1160*/  SHF.R.U32.HI R7, RZ, R24.reuse, R7 ;  /* 0x00000018ff077219 */ /* 0x080fe20000011607 */
[----:B------:R-:W0:Y:S01]  /*1170*/  LDC R29, c[0x0][0x638] ;  /* 0x00018e00ff1d7b82 */ /* 0x000e220000000800 */
[----:B------:R-:W-:Y:S01]  /*1180*/  SHF.L.U32 R12, R9, R24, RZ ;  /* 0x00000018090c7219 */ /* 0x000fe200000006ff */
[----:B------:R-:W-:-:S06]  /*1190*/  IMAD.MOV.U32 R6, RZ, RZ, R22 ;  /* 0x000000ffff067224 */ /* 0x000fcc00078e0016 */
[----:B------:R-:W0:Y:S01]  /*11a0*/  LDC R30, c[0x0][0x610] ;  /* 0x00018400ff1e7b82 */ /* 0x000e220000000800 */
[----:B-1-3--:R-:W-:Y:S05]  /*11b0*/  @!P0 BRA `(.L_x_13) ;  /* 0x0000000000288947 */ /* 0x00afea0003800000 */
[----:B------:R-:W1:Y:S02]  /*11c0*/  LDC R11, c[0x0][0x64c] ;  /* 0x00019300ff0b7b82 */ /* 0x000e640000000800 */
[----:B-1----:R-:W-:-:S05]  /*11d0*/  IADD3 R11, P0, R22, R11, RZ ;  /* 0x0000000b160b7210 */ /* 0x002fca0007f1e0ff */
        /* <DEDUP_REMOVED lines=8> */
.L_x_13:
[----:B----4-:R-:W-:Y:S01]  /*1260*/  SHF.R.U64 R6, R6, R28, R7 ;  /* 0x0000001c06067219 */ /* 0x010fe20000001207 */
[----:B--2---:R-:W-:Y:S01]  /*1270*/  VIADD R7, R25, 0xffffffff ;  /* 0xffffffff19077836 */ /* 0x004fe20000000000 */
[----:B------:R-:W-:Y:S01]  /*1280*/  LOP3.LUT R13, R32, R13, RZ, 0xc0, !PT ;  /* 0x0000000d200d7212 */ /* 0x000fe200078ec0ff */
[----:B------:R-:W-:Y:S02]  /*1290*/  IMAD.MOV R15, RZ, RZ, -R15 ;  /* 0x000000ffff0f7224 */ /* 0x000fe400078e0a0f */
[----:B------:R-:W-:Y:S01]  /*12a0*/  IMAD.MOV R8, RZ, RZ, -R6 ;  /* 0x000000ffff087224 */ /* 0x000fe200078e0a06 */
[----:B------:R-:W-:Y:S01]  /*12b0*/  LOP3.LUT R7, R20, R7, RZ, 0xc0, !PT ;  /* 0x0000000714077212 */ /* 0x000fe200078ec0ff */
[----:B------:R-:W-:Y:S02]  /*12c0*/  IMAD R13, R12, R6, R13 ;  /* 0x000000060c0d7224 */ /* 0x000fe400078e020d */
[----:B------:R-:W-:Y:S02]  /*12d0*/  @P1 IMAD R2, R19, R15, R14 ;  /* 0x0000000f13021224 */ /* 0x000fe400078e020e */
[----:B0-----:R-:W-:-:S02]  /*12e0*/  IMAD R6, R8, R29, R22 ;  /* 0x0000001d08067224 */ /* 0x001fc400078e0216 */
[----:B------:R-:W-:Y:S02]  /*12f0*/  IMAD R2, R13, R30, R2 ;  /* 0x0000001e0d027224 */ /* 0x000fe400078e0202 */
[----:B------:R-:W-:Y:S02]  /*1300*/  IMAD R19, R6, R25, R7 ;  /* 0x0000001906137224 */ /* 0x000fe400078e0207 */
[----:B------:R-:W-:-:S03]  /*1310*/  IMAD.MOV.U32 R8, RZ, RZ, 0x1 ;  /* 0x00000001ff087424 */ /* 0x000fc600078e00ff */
[----:B------:R-:W-:Y:S02]  /*1320*/  SEL R22, R19, R2, !P1 ;  /* 0x0000000213167207 */ /* 0x000fe40004800000 */
[----:B------:R-:W-:Y:S01]  /*1330*/  SEL R19, R2, R19, !P1 ;  /* 0x0000001302137207 */ /* 0x000fe20004800000 */
[----:B------:R-:W-:-:S07]  /*1340*/  IMAD.MOV.U32 R2, RZ, RZ, R31 ;  /* 0x000000ffff027224 */ /* 0x000fce00078e001f */
.L_x_11:
[----:B------:R-:W-:Y:S05]  /*1350*/  @!P2 BRA `(.L_x_14) ;  /* 0x00000054000ca947 */ /* 0x000fea0003800000 */
[----:B------:R-:W-:-:S13]  /*1360*/  ISETP.GT.U32.AND P0, PT, R33, 0x1, PT ;  /* 0x000000012100780c */ /* 0x000fda0003f04070 */
[----:B------:R-:W-:Y:S05]  /*1370*/  @P0 EXIT ;  /* 0x000000000000094d */ /* 0x000fea0003800000 */
.L_x_15:
[----:B------:R-:W-:-:S08]  /*1380*/  NOP ;  /* 0x0000000000007918 */ /* 0x000fd00000000000 */
[----:B------:R-:W1:Y:S02]  /*1390*/  USETMAXREG.TRY_ALLOC.CTAPOOL UP0, 0xe8 ;  /* 0x000000e8000079c8 */ /* 0x000e640008000600 */
[----:B-1----:R-:W-:-:S13]  /*13a0*/  PLOP3.LUT P0, PT, PT, PT, UP0, 0x80, 0x0 ;  /* 0x000000000000781c */ /* 0x002fda0003f0f008 */
[----:B------:R-:W-:Y:S05]  /*13b0*/  @!P0 BRA `(.L_x_15) ;  /* 0xfffffffc00f08947 */ /* 0x000fea000383ffff */
[----:B------:R-:W-:-:S13]  /*13c0*/  LOP3.LUT P0, RZ, R8, 0xff, RZ, 0xc0, !PT ;  /* 0x000000ff08ff7812 */ /* 0x000fda000780c0ff */
[----:B------:R-:W-:Y:S05]  /*13d0*/  @!P0 EXIT ;  /* 0x000000000000894d */ /* 0x000fea0003800000 */
[----:B------:R-:W1:Y:S01]  /*13e0*/  S2UR UR4, SR_CgaCtaId ;  /* 0x00000000000479c3 */ /* 0x000e620000008800 */
[----:B------:R-:W-:Y:S01]  /*13f0*/  VIADD R6, R5, 0xffffffff ;  /* 0xffffffff05067836 */ /* 0x000fe20000000000 */
[----:B------:R-:W-:Y:S01]  /*1400*/  SHF.R.S32.HI R0, RZ, 0x1f, R3 ;  /* 0x0000001fff007819 */ /* 0x000fe20000011403 */
[----:B------:R-:W-:Y:S01]  /*1410*/  UMOV UR41, 0x400 ;  /* 0x0000040000297882 */ /* 0x000fe20000000000 */
[----:B------:R-:W-:Y:S01]  /*1420*/  UISETP.LT.AND UP0, UPT, UR40, 0x1, UPT ;  /* 0x000000012800788c */ /* 0x000fe2000bf01270 */
[----:B------:R-:W-:Y:S01]  /*1430*/  LOP3.LUT R100, R16, 0x1, RZ, 0xfc, !PT ;  /* 0x0000000110647812 */ /* 0x000fe200078efcff */
[----:B------:R-:W-:Y:S01]  /*1440*/  ULDC UR6, c[0x0][0x284] ;  /* 0x0000a10000067ab9 */ /* 0x000fe20000000800 */
[----:B------:R-:W-:Y:S01]  /*1450*/  R2UR UR42, R6 ;  /* 0x00000000062a72ca */ /* 0x000fe200000e0000 */
[----:B------:R-:W-:Y:S01]  /*1460*/  USEL UR43, UR40, 0x1, UP0 ;  /* 0x00000001282b7887 */ /* 0x000fe20008000000 */
[CC--:B------:R-:W-:Y:S01]  /*1470*/  LEA.HI R4, R0.reuse, R3.reuse, RZ, 0x2 ;  /* 0x0000000300047211 */ /* 0x0c0fe200078f10ff */
[----:B------:R-:W-:Y:S01]  /*1480*/  USHF.L.U32 UR46, UR40, 0x1, URZ ;  /* 0x00000001282e7899 */ /* 0x000fe2000800063f */
[----:B------:R-:W-:Y:S01]  /*1490*/  LEA.HI R0, R0, R3, RZ, 0x5 ;  /* 0x0000000300007211 */ /* 0x000fe200078f28ff */
[----:B------:R-:W-:Y:S01]  /*14a0*/  UIADD3 UR43, -UR43, UR40, URZ ;  /* 0x000000282b2b7290 */ /* 0x000fe2000fffe13f */
[----:B------:R-:W-:-:S02]  /*14b0*/  SHF.R.S32.HI R90, RZ, 0x2, R4 ;  /* 0x00000002ff5a7819 */ /* 0x000fc40000011404 */
[----:B------:R-:W-:Y:S02]  /*14c0*/  SHF.R.S32.HI R5, RZ, 0x1f, R4 ;  /* 0x0000001fff057819 */ /* 0x000fe40000011404 */
[----:B------:R-:W-:Y:S02]  /*14d0*/  LOP3.LUT R92, R4, 0xfffffffc, RZ, 0xc0, !PT ;  /* 0xfffffffc045c7812 */ /* 0x000fe400078ec0ff */
[----:B------:R-:W-:Y:S01]  /*14e0*/  LEA.HI R5, R5, R90, RZ, 0x3 ;  /* 0x0000005a05057211 */ /* 0x000fe200078f18ff */
[----:B------:R-:W-:Y:S01]  /*14f0*/  USHF.L.U32 UR42, UR42, 0x3, URZ ;  /* 0x000000032a2a7899 */ /* 0x000fe2000800063f */
[----:B------:R-:W-:Y:S01]  /*1500*/  ISETP.NE.AND P0, PT, R6, RZ, PT ;  /* 0x000000ff0600720c */ /* 0x000fe20003f05270 */
[----:B------:R-:W-:Y:S01]  /*1510*/  IMAD.IADD R92, R3, 0x1, -R92 ;  /* 0x00000001035c7824 */ /* 0x000fe200078e0a5c */
[----:B------:R-:W-:Y:S01]  /*1520*/  LOP3.LUT R5, R5, 0xfffffff8, RZ, 0xc0, !PT ;  /* 0xfffffff805057812 */ /* 0x000fe200078ec0ff */
[----:B-1----:R-:W-:Y:S01]  /*1530*/  ULEA UR41, UR4, UR41, 0x18 ;  /* 0x0000002904297291 */ /* 0x002fe2000f8ec03f */
[----:B------:R-:W-:Y:S01]  /*1540*/  SEL R101, RZ, 0x1, P0 ;  /* 0x00000001ff657807 */ /* 0x000fe20000000000 */
[----:B------:R-:W-:-:S02]  /*1550*/  IMAD.U32 R94, RZ, RZ, UR42 ;  /* 0x0000002aff5e7e24 */ /* 0x000fc4000f8e00ff */
[----:B------:R-:W-:Y:S01]  /*1560*/  UIADD3 UR47, UR41, 0x130, URZ ;  /* 0x00000130292f7890 */ /* 0x000fe2000fffe03f */
[----:B------:R-:W-:Y:S01]  /*1570*/  IMAD.IADD R90, R90, 0x1, -R5 ;  /* 0x000000015a5a7824 */ /* 0x000fe200078e0a05 */
[----:B------:R-:W-:Y:S01]  /*1580*/  SHF.R.S32.HI R5, RZ, 0x5, R0 ;  /* 0x00000005ff057819 */ /* 0x000fe20000011400 */
[----:B------:R-:W-:Y:S01]  /*1590*/  UIADD3 UR5, UR41, 0x12200, URZ ;  /* 0x0001220029057890 */ /* 0x000fe2000fffe03f */
[C---:B------:R-:W-:Y:S01]  /*15a0*/  LOP3.LUT R96, R94.reuse, 0x8, RZ, 0xc0, !PT ;  /* 0x000000085e607812 */ /* 0x040fe200078ec0ff */
[----:B------:R-:W-:Y:S01]  /*15b0*/  UIADD3 UR4, UR41, 0x200, URZ ;  /* 0x0000020029047890 */ /* 0x000fe2000fffe03f */
[--C-:B------:R-:W-:Y:S01]  /*15c0*/  SHF.R.S32.HI R91, RZ, 0x1f, R90.reuse ;  /* 0x0000001fff5b7819 */ /* 0x100fe2000001145a */
[----:B------:R-:W-:Y:S01]  /*15d0*/  USHF.R.U32.HI UR5, URZ, 0x4, UR5 ;  /* 0x000000043f057899 */ /* 0x000fe20008011605 */
[C-C-:B------:R-:W-:Y:S01]  /*15e0*/  IMAD R97, R5.reuse, -0x10, -R90.reuse ;  /* 0xfffffff005617824 */ /* 0x140fe200078e0a5a */
[----:B------:R-:W-:Y:S01]  /*15f0*/  USHF.R.U32.HI UR4, URZ, 0x4, UR4 ;  /* 0x000000043f047899 */ /* 0x000fe20008011604 */
[----:B------:R-:W-:Y:S01]  /*1600*/  IMAD.U32 R93, RZ, RZ, UR47 ;  /* 0x0000002fff5d7e24 */ /* 0x000fe2000f8e00ff */
[----:B------:R-:W-:Y:S01]  /*1610*/  ULOP3.LUT UR5, UR5, 0x3fff, URZ, 0xc0, !UPT ;  /* 0x00003fff05057892 */ /* 0x000fe2000f8ec03f */
[----:B------:R-:W-:Y:S01]  /*1620*/  IMAD.WIDE R90, R5, 0x10, R90 ;  /* 0x00000010055a7825 */ /* 0x000fe200078e025a */
[----:B------:R-:W-:Y:S01]  /*1630*/  LOP3.LUT R94, R94, 0x8, RZ, 0xc, !PT ;  /* 0x000000085e5e7812 */ /* 0x000fe200078e0cff */
[----:B------:R-:W-:Y:S01]  /*1640*/  ULOP3.LUT UR44, UR4, 0x3fff, URZ, 0xc0, !UPT ;  /* 0x00003fff042c7892 */ /* 0x000fe2000f8ec03f */
[----:B------:R-:W-:Y:S01]  /*1650*/  LOP3.LUT R96, R96, 0x18, RZ, 0x3c, !PT ;  /* 0x0000001860607812 */ /* 0x000fe200078e3cff */
[----:B------:R-:W-:Y:S01]  /*1660*/  VIADD R95, R93, UR42 ;  /* 0x0000002a5d5f7c36 */ /* 0x000fe20008000000 */
[----:B------:R-:W-:Y:S01]  /*1670*/  ULOP3.LUT UR45, UR5, 0x10000, URZ, 0xfc, !UPT ;  /* 0x00010000052d7892 */ /* 0x000fe2000f8efc3f */
[----:B------:R-:W-:-:S11]  /*1680*/  VIADD R97, R97, UR6 ;  /* 0x0000000661617c36 */ /* 0x000fd60008000000 */
.L_x_163:
[----:B------:R-:W-:Y:S01]  /*1690*/  SHF.L.U32 R0, R101, 0x1f, RZ ;  /* 0x0000001f65007819 */ /* 0x000fe200000006ff */
[----:B------:R-:W-:Y:S02]  /*16a0*/  ULDC UR4, c[0x0][0x28c] ;  /* 0x0000a30000047ab9 */ /* 0x000fe40000000800 */
[----:B------:R-:W-:Y:S01]  /*16b0*/  ISETP.LT.AND P1, PT, RZ, UR4, PT ;  /* 0x00000004ff007c0c */ /* 0x000fe2000bf21270 */
[----:B------:R-:W1:Y:S02]  /*16c0*/  SYNCS.PHASECHK.TRANS64.TRYWAIT P0, [R93+UR42], R0 ;  /* 0x000000005d0075a7 */ /* 0x000e64000800016a */
[----:B-1-34-:R-:W-:Y:S10]  /*16d0*/  @!P0 BRA `(.L_x_16) ;  /* 0x00000068001c8947 */ /* 0x01aff40003800000 */
.L_x_199:
[----:B------:R-:W-:Y:S05]  /*16e0*/  @P1 BRA `(.L_x_17) ;  /* 0x0000000000401947 */ /* 0x000fea0003800000 */
[----:B-1----:R-:W-:Y:S01]  /*16f0*/  MOV R0, 0x0 ;  /* 0x0000000000007802 */ /* 0x002fe20000000f00 */
[----:B------:R-:W-:Y:S01]  /*1700*/  ULDC.64 UR4, c[0x4][0x68] ;  /* 0x01001a0000047ab9 */ /* 0x000fe20000000a00 */
[----:B------:R-:W-:Y:S01]  /*1710*/  ULDC.64 UR6, c[0x4][0x8] ;  /* 0x0100020000067ab9 */ /* 0x000fe20000000a00 */
[----:B------:R-:W-:Y:S01]  /*1720*/  IMAD.U32 R4, RZ, RZ, UR4 ;  /* 0x00000004ff047e24 */ /* 0x000fe2000f8e00ff */
[----:B------:R1:W2:Y:S01]  /*1730*/  LDC.64 R14, c[0x4][R0] ;  /* 0x01000000000e7b82 */ /* 0x0002a20000000a00 */
[----:B------:R-:W-:Y:S01]  /*1740*/  IMAD.U32 R5, RZ, RZ, UR5 ;  /* 0x00000005ff057e24 */ /* 0x000fe2000f8e00ff */
[----:B------:R-:W-:Y:S01]  /*1750*/  ULDC.64 UR4, c[0x4][0x70] ;  /* 0x01001c0000047ab9 */ /* 0x000fe20000000a00 */
[----:B------:R-:W-:Y:S02]  /*1760*/  IMAD.U32 R10, RZ, RZ, UR6 ;  /* 0x00000006ff0a7e24 */ /* 0x000fe4000f8e00ff */
[----:B------:R-:W-:Y:S02]  /*1770*/  IMAD.U32 R6, RZ, RZ, UR4 ;  /* 0x00000004ff067e24 */ /* 0x000fe4000f8e00ff */
[----:B------:R-:W-:-:S02]  /*1780*/  IMAD.U32 R7, RZ, RZ, UR5 ;  /* 0x00000005ff077e24 */ /* 0x000fc4000f8e00ff */
[----:B------:R-:W-:Y:S02]  /*1790*/  IMAD.U32 R11, RZ, RZ, UR7 ;  /* 0x00000007ff0b7e24 */ /* 0x000fe4000f8e00ff */
[----:B------:R-:W-:Y:S02]  /*17a0*/  IMAD.MOV.U32 R8, RZ, RZ, 0x1e1 ;  /* 0x000001e1ff087424 */ /* 0x000fe400078e00ff */
[----:B0-----:R-:W-:Y:S02]  /*17b0*/  IMAD.MOV.U32 R12, RZ, RZ, 0x1 ;  /* 0x00000001ff0c7424 */ /* 0x001fe400078e00ff */
[----:B-1----:R-:W-:-:S07]  /*17c0*/  IMAD.MOV.U32 R13, RZ, RZ, RZ ;  /* 0x000000ffff0d7224 */ /* 0x002fce00078e00ff */
[----:B------:R-:W-:-:S07]  /*17d0*/  LEPC R20, `(.L_x_17) ;  /* 0x000000001014794e */ /* 0x000fce0000000000 */
[----:B--2--5:R-:W-:Y:S05]  /*17e0*/  CALL.ABS.NOINC R14 ;  /* 0x000000000e007343 */ /* 0x024fea0003c00000 */
.L_x_17:
[----:B------:R-:W-:-:S13]  /*17f0*/  ISETP.NE.AND P0, PT, R100, 0x3, PT ;  /* 0x000000036400780c */ /* 0x000fda0003f05270 */
[----:B------:R-:W-:Y:S05]  /*1800*/  @!P0 BRA `(.L_x_18) ;  /* 0x0000000000048947 */ /* 0x000fea0003800000 */
[----:B------:R-:W-:Y:S01]  /*1810*/  BPT.TRAP 0x1 ;  /* 0x000000040000795c */ /* 0x000fe20000300000 */
.L_x_18:
[----:B------:R-:W-:Y:S02]  /*1820*/  IMAD.U32 R3, RZ, RZ, UR38 ;  /* 0x00000026ff037e24 */ /* 0x000fe4000f8e00ff */
[----:B-1----:R-:W-:-:S03]  /*1830*/  IMAD.U32 R0, RZ, RZ, UR39 ;  /* 0x00000027ff007e24 */ /* 0x002fc6000f8e00ff */
[----:B------:R-:W-:Y:S02]  /*1840*/  LEA R3, R3, UR41, 0x3 ;  /* 0x0000002903037c11 */ /* 0x000fe4000f8e18ff */
[----:B------:R-:W-:-:S04]  /*1850*/  SHF.L.U32 R0, R0, 0x1f, RZ ;  /* 0x0000001f00007819 */ /* 0x000fc800000006ff */
[----:B------:R1:W2:Y:S01]  /*1860*/  SYNCS.PHASECHK.TRANS64.TRYWAIT P1, [R3+URZ], R0 ;  /* 0x00000000030075a7 */ /* 0x0002a2000802017f */
[----:B------:R-:W-:Y:S05]  /*1870*/  @!P0 BRA `(.L_x_19) ;  /* 0x0000000000048947 */ /* 0x000fea0003800000 */
[----:B------:R-:W-:Y:S01]  /*1880*/  BPT.TRAP 0x1 ;  /* 0x000000040000795c */ /* 0x000fe20000300000 */
.L_x_19:
[----:B--2---:R-:W-:Y:S05]  /*1890*/  @P1 BRA `(.L_x_20) ;  /* 0x0000000000081947 */ /* 0x004fea0003800000 */
[----:B------:R-:W2:Y:S02]  /*18a0*/  SYNCS.PHASECHK.TRANS64.TRYWAIT P1, [R3+URZ], R0 ;  /* 0x00000000030075a7 */ /* 0x000ea4000802017f */
[----:B--2---:R-:W-:Y:S05]  /*18b0*/  @!P1 BRA `(.L_x_21) ;  /* 0x0000006400b89947 */ /* 0x004fea0003800000 */
.L_x_20:
[----:B------:R-:W-:Y:S05]  /*18c0*/  WARPSYNC.ALL ;  /* 0x0000000000007948 */ /* 0x000fea0003800000 */
[----:B------:R-:W-:Y:S01]  /*18d0*/  ULEA UR4, UR38, UR44, 0x8 ;  /* 0x0000002c26047291 */ /* 0x000fe2000f8e403f */
[----:B------:R-:W-:Y:S01]  /*18e0*/  WARPGROUP.ARRIVE ;  /* 0x00000000000079c5 */ /* 0x000fe20000000000 */
[----:B------:R-:W-:Y:S01]  /*18f0*/  ULEA UR6, UR38, UR45, 0x9 ;  /* 0x0000002d26067291 */ /* 0x000fe2000f8e483f */
[----:B-12---:R-:W-:Y:S01]  /*1900*/  IMAD.U32 R0, RZ, RZ, UR43 ;  /* 0x0000002bff007e24 */ /* 0x006fe2000f8e00ff */
[----:B------:R-:W-:Y:S01]  /*1910*/  UMOV UR5, 0x40000040 ;  /* 0x4000004000057882 */ /* 0x000fe20000000000 */
[----:B------:R-:W-:-:S03]  /*1920*/  UMOV UR7, 0x80000020 ;  /* 0x8000002000077882 */ /* 0x000fc60000000000 */
[----:B------:R-:W-:-:S03]  /*1930*/  ISETP.GE.AND P1, PT, R0, 0x1, PT ;  /* 0x000000010000780c */ /* 0x000fc60003f26270 */
[----:B------:R-:W-:Y:S01]  /*1940*/  HGMMA.64x128x16.F32 R24, gdesc[UR4].tnspA, RZ, !UPT, gsb0 ;  /* 0x21e00000041879f0 */ /* 0x000fe2000c0008ff */
[----:B------:R-:W-:Y:S02]  /*1950*/  UIADD3 UR4, UR4, 0x80, URZ ;  /* 0x0000008004047890 */ /* 0x000fe4000fffe03f */
[----:B------:R-:W-:Y:S01]  /*1960*/  UIADD3 UR6, UR6, 0x2, URZ ;  /* 0x0000000206067890 */ /* 0x000fe2000fffe03f */
[----:B------:R-:W-:Y:S01]  /*1970*/  UMOV UR5, 0x40000040 ;  /* 0x4000004000057882 */ /* 0x000fe20000000000 */
[----:B------:R-:W-:Y:S01]  /*1980*/  UMOV UR7, 0x80000020 ;  /* 0x8000002000077882 */ /* 0x000fe20000000000 */
[----:B------:R-:W-:Y:S02]  /*1990*/  WARPGROUP.DEPBAR.LE gsb0, 0x0 ;  /* 0x00008000000079c5 */ /* 0x000fe40000010000 */
[----:B------:R-:W-:-:S06]  /*19a0*/  WARPGROUP.ARRIVE ;  /* 0x00000000000079c5 */ /* 0x000fcc0000000000 */
[----:B------:R-:W-:Y:S03]  /*19b0*/  HGMMA.64x128x16.F32 R24, gdesc[UR4].tnspA, R24, gsb0 ;  /* 0x21e00000041879f0 */ /* 0x000fe60008000818 */
[----:B------:R-:W-:Y:S02]  /*19c0*/  WARPGROUP.DEPBAR.LE gsb0, 0x0 ;  /* 0x00008000000079c5 */ /* 0x000fe40000010000 */
[----:B------:R-:W-:Y:S05]  /*19d0*/  @!P1 BRA `(.L_x_22) ;  /* 0x0000000000d09947 */ /* 0x000fea0003800000 */
[----:B------:R-:W-:Y:S01]  /*19e0*/  UIADD3 UR4, UR38, 0x1, URZ ;  /* 0x0000000126047890 */ /* 0x000fe2000fffe03f */
[----:B------:R-:W-:Y:S01]  /*19f0*/  IMAD.U32 R0, RZ, RZ, UR43 ;  /* 0x0000002bff007e24 */ /* 0x000fe2000f8e00ff */
[----:B------:R-:W-:Y:S02]  /*1a00*/  UMOV UR9, UR38 ;  /* 0x0000002600097c82 */ /* 0x000fe40008000000 */
[----:B------:R-:W-:-:S04]  /*1a10*/  UISETP.NE.AND UP0, UPT, UR4, 0x12, UPT ;  /* 0x000000120400788c */ /* 0x000fc8000bf05270 */
[----:B------:R-:W-:Y:S02]  /*1a20*/  USEL UR5, URZ, 0x1, UP0 ;  /* 0x000000013f057887 */ /* 0x000fe40008000000 */
[----:B------:R-:W-:Y:S02]  /*1a30*/  USEL UR8, UR4, URZ, UP0 ;  /* 0x0000003f04087287 */ /* 0x000fe40008000000 */
[----:B------:R-:W-:-:S06]  /*1a40*/  ULOP3.LUT UR5, UR39, UR5, URZ, 0x3c, !UPT ;  /* 0x0000000527057292 */ /* 0x000fcc000f8e3c3f */
[----:B------:R-:W-:-:S07]  /*1a50*/  IMAD.U32 R5, RZ, RZ, UR5 ;  /* 0x00000005ff057e24 */ /* 0x000fce000f8e00ff */
.L_x_29:
[----:B-12---:R-:W-:Y:S05]  /*1a60*/  @!P0 BRA `(.L_x_23) ;  /* 0x0000000000048947 */ /* 0x006fea0003800000 */
[----:B------:R-:W-:Y:S01]  /*1a70*/  BPT.TRAP 0x1 ;  /* 0x000000040000795c */ /* 0x000fe20000300000 */
.L_x_23:
[----:B------:R-:W-:Y:S01]  /*1a80*/  ULEA UR4, UR8, UR41, 0x3 ;  /* 0x0000002908047291 */ /* 0x000fe2000f8e183f */
[----:B------:R-:W-:-:S08]  /*1a90*/  SHF.L.U32 R3, R5, 0x1f, RZ ;  /* 0x0000001f05037819 */ /* 0x000fd000000006ff */
[----:B------:R1:W2:Y:S01]  /*1aa0*/  SYNCS.PHASECHK.TRANS64.TRYWAIT P1, [UR4], R3 ;  /* 0x00000003ff0075a7 */ /* 0x0002a20008020144 */
[----:B------:R-:W-:Y:S05]  /*1ab0*/  @!P0 BRA `(.L_x_24) ;  /* 0x0000000000048947 */ /* 0x000fea0003800000 */
[----:B------:R-:W-:Y:S01]  /*1ac0*/  BPT.TRAP 0x1 ;  /* 0x000000040000795c */ /* 0x000fe20000300000 */
.L_x_24:
[----:B--2---:R-:W-:Y:S05]  /*1ad0*/  @P1 BRA `(.L_x_25) ;  /* 0x0000000000081947 */ /* 0x004fea0003800000 */
[----:B------:R-:W2:Y:S02]  /*1ae0*/  SYNCS.PHASECHK.TRANS64.TRYWAIT P1, [UR4], R3 ;  /* 0x00000003ff0075a7 */ /* 0x000ea40008020144 */
[----:B--2---:R-:W-:Y:S05]  /*1af0*/  @!P1 BRA `(.L_x_26) ;  /* 0x00000064003c9947 */ /* 0x004fea0003800000 */
.L_x_25:
[----:B------:R-:W-:Y:S01]  /*1b00*/  ULEA UR4, UR8, UR44, 0x8 ;  /* 0x0000002c08047291 */ /* 0x000fe2000f8e403f */
[----:B------:R-:W-:Y:S01]  /*1b10*/  WARPGROUP.ARRIVE ;  /* 0x00000000000079c5 */ /* 0x000fe20000000000 */
[----:B------:R-:W-:Y:S01]  /*1b20*/  ULEA UR6, UR8, UR45, 0x9 ;  /* 0x0000002d08067291 */ /* 0x000fe2000f8e483f */
[----:B------:R-:W-:Y:S01]  /*1b30*/  UMOV UR5, 0x40000040 ;  /* 0x4000004000057882 */ /* 0x000fe20000000000 */
[----:B------:R-:W-:-:S07]  /*1b40*/  UMOV UR7, 0x80000020 ;  /* 0x8000002000077882 */ /* 0x000fce0000000000 */
[----:B------:R-:W-:Y:S01]  /*1b50*/  HGMMA.64x128x16.F32 R24, gdesc[UR4].tnspA, R24, gsb0 ;  /* 0x21e00000041879f0 */ /* 0x000fe20008000818 */
        /* <DEDUP_REMOVED lines=9> */
[----:B------:R-:W-:Y:S01]  /*1bf0*/  BPT.TRAP 0x1 ;  /* 0x000000040000795c */ /* 0x000fe20000300000 */
.L_x_27:
[----:B------:R-:W-:Y:S01]  /*1c00*/  ULEA UR4, UR9, UR41, 0x3 ;  /* 0x0000002909047291 */ /* 0x000fe2000f8e183f */
[----:B------:R-:W-:-:S03]  /*1c10*/  ISETP.GT.U32.AND P1, PT, R16, 0x1, PT ;  /* 0x000000011000780c */ /* 0x000fc60003f24070 */
[----:B------:R-:W-:-:S04]  /*1c20*/  UIADD3 UR4, UR4, 0x90, URZ ;  /* 0x0000009004047890 */ /* 0x000fc8000fffe03f */
[----:B------:R-:W-:-:S09]  /*1c30*/  UPRMT UR4, URZ, 0x654, UR4 ;  /* 0x000006543f047896 */ /* 0x000fd20008000004 */
[----:B------:R-:W-:Y:S01]  /*1c40*/  SYNCS.ARRIVE.TRANS64.RED.A1T0 RZ, [UR4], RZ ;  /* 0x000000ffffff79a7 */ /* 0x000fe20008100404 */
[----:B------:R-:W-:Y:S05]  /*1c50*/  @P1 BRA `(.L_x_28) ;  /* 0x0000000000041947 */ /* 0x000fea0003800000 */
[----:B------:R-:W-:Y:S01]  /*1c60*/  BPT.TRAP 0x1 ;  /* 0x000000040000795c */ /* 0x000fe20000300000 */
.L_x_28:
[----:B------:R-:W-:Y:S01]  /*1c70*/  UIADD3 UR8, UR8, 0x1, URZ ;  /* 0x0000000108087890 */ /* 0x000fe2000fffe03f */
[C---:B------:R-:W-:Y:S01]  /*1c80*/  ISETP.GT.AND P1, PT, R0.reuse, 0x1, PT ;  /* 0x000000010000780c */ /* 0x040fe20003f24270 */
[----:B------:R-:W-:Y:S01]  /*1c90*/  UIADD3 UR9, UR9, 0x1, URZ ;  /* 0x0000000109097890 */ /* 0x000fe2000fffe03f */
[----:B------:R-:W-:Y:S01]  /*1ca0*/  VIADD R0, R0, 0xffffffff ;  /* 0xffffffff00007836 */ /* 0x000fe20000000000 */
[----:B------:R-:W-:Y:S02]  /*1cb0*/  UISETP.NE.AND UP0, UPT, UR8, 0x12, UPT ;  /* 0x000000120800788c */ /* 0x000fe4000bf05270 */
[----:B------:R-:W-:Y:S02]  /*1cc0*/  UISETP.NE.AND UP1, UPT, UR9, 0x12, UPT ;  /* 0x000000120900788c */ /* 0x000fe4000bf25270 */
[----:B------:R-:W-:Y:S02]  /*1cd0*/  USEL UR4, URZ, 0x1, UP0 ;  /* 0x000000013f047887 */ /* 0x000fe40008000000 */
[----:B------:R-:W-:-:S02]  /*1ce0*/  USEL UR8, UR8, URZ, UP0 ;  /* 0x0000003f08087287 */ /* 0x000fc40008000000 */
[----:B------:R-:W-:Y:S02]  /*1cf0*/  USEL UR9, UR9, URZ, UP1 ;  /* 0x0000003f09097287 */ /* 0x000fe40008800000 */
[----:B------:R-:W-:Y:S01]  /*1d00*/  LOP3.LUT R5, R5, UR4, RZ, 0x3c, !PT ;  /* 0x0000000405057c12 */ /* 0x000fe2000f8e3cff */
[----:B------:R-:W-:Y:S09]  /*1d10*/  @P1 BRA `(.L_x_29) ;  /* 0xfffffffc00501947 */ /* 0x000ff2000383ffff */
.L_x_22:
[----:B------:R-:W3:Y:S01]  /*1d20*/  LDC R0, c[0x0][0x28c] ;  /* 0x0000a300ff007b82 */ /* 0x000ee20000000800 */
[----:B------:R4:W-:Y:S01]  /*1d30*/  SYNCS.ARRIVE.TRANS64.A1T0 RZ, [R94+UR47], RZ ;  /* 0x000000ff5eff79a7 */ /* 0x0009e2000810002f */
[----:B---3--:R-:W-:-:S13]  /*1d40*/  ISETP.GE.AND P1, PT, R0, 0x1, PT ;  /* 0x000000010000780c */ /* 0x008fda0003f26270 */
[----:B----4-:R-:W-:Y:S05]  /*1d50*/  @!P1 BRA `(.L_x_30) ;  /* 0x0000000000349947 */ /* 0x010fea0003800000 */
[----:B------:R-:W-:Y:S05]  /*1d60*/  @!P0 BRA `(.L_x_31) ;  /* 0x0000000000048947 */ /* 0x000fea0003800000 */
[----:B------:R-:W-:Y:S01]  /*1d70*/  BPT.TRAP 0x1 ;  /* 0x000000040000795c */ /* 0x000fe20000300000 */
.L_x_31:
[----:B------:R-:W-:Y:S01]  /*1d80*/  UIADD3 UR6, UR43, UR38, URZ ;  /* 0x000000262b067290 */ /* 0x000fe2000fffe03f */
[----:B------:R-:W-:-:S03]  /*1d90*/  ISETP.GT.U32.AND P0, PT, R16, 0x1, PT ;  /* 0x000000011000780c */ /* 0x000fc60003f04070 */
[----:B------:R-:W-:-:S04]  /*1da0*/  UIMAD.WIDE.U32 UR4, UR6, 0x38e38e39, URZ ;  /* 0x38e38e39060478a5 */ /* 0x000fc8000f8e003f */
[----:B------:R-:W-:-:S04]  /*1db0*/  USHF.R.U32.HI UR4, URZ, 0x2, UR5 ;  /* 0x000000023f047899 */ /* 0x000fc80008011605 */
[----:B------:R-:W-:-:S04]  /*1dc0*/  UIMAD UR6, UR4, -0x12, UR6 ;  /* 0xffffffee040678a4 */ /* 0x000fc8000f8e0206 */
[----:B------:R-:W-:-:S04]  /*1dd0*/  ULEA UR6, UR6, UR41, 0x3 ;  /* 0x0000002906067291 */ /* 0x000fc8000f8e183f */
[----:B------:R-:W-:-:S04]  /*1de0*/  UIADD3 UR6, UR6, 0x90, URZ ;  /* 0x0000009006067890 */ /* 0x000fc8000fffe03f */
[----:B------:R-:W-:-:S09]  /*1df0*/  UPRMT UR6, URZ, 0x654, UR6 ;  /* 0x000006543f067896 */ /* 0x000fd20008000006 */
[----:B------:R-:W-:Y:S01]  /*1e00*/  SYNCS.ARRIVE.TRANS64.RED.A1T0 RZ, [UR6], RZ ;  /* 0x000000ffffff79a7 */ /* 0x000fe20008100406 */
[----:B------:R-:W-:Y:S05]  /*1e10*/  @P0 BRA `(.L_x_30) ;  /* 0x0000000000040947 */ /* 0x000fea0003800000 */
[----:B------:R-:W-:Y:S01]  /*1e20*/  BPT.TRAP 0x1 ;  /* 0x000000040000795c */ /* 0x000fe20000300000 */
.L_x_30:
[----:B------:R-:W-:Y:S01]  /*1e30*/  SHF.L.U32 R0, R101, 0x1f, RZ ;  /* 0x0000001f65007819 */ /* 0x000fe200000006ff */
[----:B------:R-:W-:Y:S01]  /*1e40*/  UIADD3 UR38, UR46, UR38, URZ ;  /* 0x000000262e267290 */ /* 0x000fe2000fffe03f */
[----:B------:R-:W3:Y:S01]  /*1e50*/  LDC R9, c[0x0][0x288] ;  /* 0x0000a200ff097b82 */ /* 0x000ee20000000800 */
[----:B------:R-:W-:Y:S01]  /*1e60*/  UISETP.GE.U32.AND UP1, UPT, UR46, 0x12, UPT ;  /* 0x000000122e00788c */ /* 0x000fe2000bf26070 */
[----:B------:R-:W-:Y:S01]  /*1e70*/  IMAD.SHL.U32 R10, R92, 0x2, RZ ;  /* 0x000000025c0a7824 */ /* 0x000fe200078e00ff */
[----:B------:R-:W-:Y:S02]  /*1e80*/  UISETP.GT.U32.AND UP0, UPT, UR38, 0x11, UPT ;  /* 0x000000112600788c */ /* 0x000fe4000bf04070 */
[----:B------:R-:W-:Y:S02]  /*1e90*/  UIMAD.WIDE.U32 UR4, UR38, 0x38e38e39, URZ ;  /* 0x38e38e39260478a5 */ /* 0x000fe4000f8e003f */
[----:B------:R-:W-:Y:S01]  /*1ea0*/  UISETP.LT.U32.AND UP0, UPT, UR46, 0x12, UP0 ;  /* 0x000000122e00788c */ /* 0x000fe20008701070 */
[----:B------:R-:W4:Y:S01]  /*1eb0*/  SYNCS.PHASECHK.TRANS64.TRYWAIT P0, [R93+UR42+0x10], R0 ;  /* 0x000010005d0075a7 */ /* 0x000f22000800016a */
[----:B------:R-:W-:Y:S01]  /*1ec0*/  USHF.R.U32.HI UR4, URZ, 0x2, UR5 ;  /* 0x000000023f047899 */ /* 0x000fe20008011605 */
[----:B------:R-:W-:Y:S01]  /*1ed0*/  SHF.R.S32.HI R11, RZ, 0x1f, R10 ;  /* 0x0000001fff0b7819 */ /* 0x000fe2000001140a */
[----:B------:R-:W-:-:S02]  /*1ee0*/  USEL UR6, URZ, 0x1, !UP0 ;  /* 0x000000013f067887 */ /* 0x000fc4000c000000 */
[----:B------:R-:W-:Y:S02]  /*1ef0*/  UIMAD UR38, UR4, -0x12, UR38 ;  /* 0xffffffee042678a4 */ /* 0x000fe4000f8e0226 */
[----:B------:R-:W-:-:S04]  /*1f00*/  ULOP3.LUT UR39, UR39, UR6, URZ, 0x3c, !UPT ;  /* 0x0000000627277292 */ /* 0x000fc8000f8e3c3f */
[----:B------:R-:W-:Y:S01]  /*1f10*/  @UP1 ULOP3.LUT UR39, UR39, 0x1, UR4, 0x78, !UPT ;  /* 0x0000000127271892 */ /* 0x000fe2000f8e7804 */
[----:B---34-:R-:W-:Y:S11]  /*1f20*/  @!P0 BRA `(.L_x_32) ;  /* 0x0000006000488947 */ /* 0x018ff60003800000 */
.L_x_200:
[----:B---3--:R-:W-:Y:S01]  /*1f30*/  IMAD.SHL.U32 R0, R19, 0x40, RZ ;  /* 0x0000004013007824 */ /* 0x008fe200078e00ff */
[----:B------:R-:W-:Y:S01]  /*1f40*/  ULDC UR6, c[0x0][0x284] ;  /* 0x0000a10000067ab9 */ /* 0x000fe20000000800 */
[----:B------:R-:W-:Y:S01]  /*1f50*/  IMAD.SHL.U32 R20, R22, 0x80, RZ ;  /* 0x0000008016147824 */ /* 0x000fe200078e00ff */
[----:B0-----:R-:W-:Y:S01]  /*1f60*/  SHF.R.S32.HI R13, RZ, 0x1f, R2 ;  /* 0x0000001fff0d7819 */ /* 0x001fe20000011402 */
[----:B------:R-:W-:Y:S01]  /*1f70*/  ULDC.64 UR4, c[0x0][0x5d0] ;  /* 0x0001740000047ab9 */ /* 0x000fe20000000a00 */
[----:B------:R-:W-:Y:S01]  /*1f80*/  ISETP.GE.AND P0, PT, R0, UR6, PT ;  /* 0x0000000600007c0c */ /* 0x000fe2000bf06270 */
[----:B--2---:R-:W-:Y:S01]  /*1f90*/  IMAD.WIDE.U32 R4, R2, UR4, R10 ;  /* 0x0000000402047c25 */ /* 0x004fe2000f8e000a */
[----:B------:R-:W-:Y:S02]  /*1fa0*/  SHF.R.S32.HI R21, RZ, 0x1f, R20 ;  /* 0x0000001fff157819 */ /* 0x000fe40000011414 */
[C---:B------:R-:W-:Y:S01]  /*1fb0*/  ISETP.GE.OR P0, PT, R20.reuse, R9, P0 ;  /* 0x000000091400720c */ /* 0x040fe20000706670 */
[----:B-1----:R-:W-:Y:S01]  /*1fc0*/  IMAD R3, R13, UR4, RZ ;  /* 0x000000040d037c24 */ /* 0x002fe2000f8e02ff */
[----:B------:R-:W-:-:S03]  /*1fd0*/  IADD3 R4, P1, R20, R4, RZ ;  /* 0x0000000414047210 */ /* 0x000fc60007f3e0ff */
[----:B------:R-:W-:-:S05]  /*1fe0*/  IMAD R3, R2, UR5, R3 ;  /* 0x0000000502037c24 */ /* 0x000fca000f8e0203 */
[----:B------:R-:W-:-:S03]  /*1ff0*/  IADD3.X R5, R21, R5, R3, P1, !PT ;  /* 0x0000000515057210 */ /* 0x000fc60000ffe403 */
[----:B------:R-:W-:Y:S05]  /*2000*/  @P0 BRA `(.L_x_33) ;  /* 0x0000004000300947 */ /* 0x000fea0003800000 */
[----:B------:R-:W0:Y:S01]  /*2010*/  LDC.64 R6, c[0x0][0x5c8] ;  /* 0x00017200ff067b82 */ /* 0x000e220000000a00 */
[----:B-----5:R-:W-:Y:S01]  /*2020*/  FSETP.NEU.AND P0, PT, R89, RZ, PT ;  /* 0x000000ff5900720b */ /* 0x020fe20003f0d000 */
[----:B------:R-:W-:Y:S01]  /*2030*/  IMAD R3, R92, -0x2, R9 ;  /* 0xfffffffe5c037824 */ /* 0x000fe200078e0209 */
[----:B------:R-:W-:Y:S01]  /*2040*/  BSSY B0, `(.L_x_33) ;  /* 0x0000408000007945 */ /* 0x000fe20003800000 */
[----:B------:R-:W-:-:S04]  /*2050*/  IMAD.WIDE R102, R19, 0x40, R90 ;  /* 0x0000004013667825 */ /* 0x000fc800078e025a */
[----:B------:R-:W-:Y:S02]  /*2060*/  IMAD.IADD R3, R3, 0x1, -R20 ;  /* 0x0000000103037824 */ /* 0x000fe400078e0a14 */
[----:B------:R-:W-:-:S03]  /*2070*/  IMAD.IADD R0, R97, 0x1, -R0 ;  /* 0x0000000161007824 */ /* 0x000fc600078e0a00 */
[----:B------:R-:W-:-:S04]  /*2080*/  ISETP.GT.AND P2, PT, R3, RZ, PT ;  /* 0x000000ff0300720c */ /* 0x000fc80003f44270 */
[----:B------:R-:W-:Y:S01]  /*2090*/  ISETP.GT.AND P1, PT, R0, RZ, P2 ;  /* 0x000000ff0000720c */ /* 0x000fe20001724270 */
[-C--:B0-----:R-:W-:Y:S02]  /*20a0*/  IMAD R8, R103, R6.reuse, RZ ;  /* 0x0000000667087224 */ /* 0x081fe400078e02ff */
[----:B------:R-:W-:-:S04]  /*20b0*/  IMAD.WIDE.U32 R104, R102, R6, R4 ;  /* 0x0000000666687225 */ /* 0x000fc800078e0004 */
[----:B------:R-:W-:-:S04]  /*20c0*/  IMAD R5, R102, R7, R8 ;  /* 0x0000000766057224 */ /* 0x000fc800078e0208 */
[----:B------:R-:W-:Y:S01]  /*20d0*/  IMAD.IADD R9, R105, 0x1, R5 ;  /* 0x0000000169097824 */ /* 0x000fe200078e0205 */
[----:B------:R-:W-:Y:S06]  /*20e0*/  @!P0 BRA `(.L_x_34) ;  /* 0x0000002c00248947 */ /* 0x000fec0003800000 */
[----:B------:R-:W0:Y:S01]  /*20f0*/  LDC.64 R106, c[0x0][0x5b8] ;  /* 0x00016e00ff6a7b82 */ /* 0x000e220000000a00 */
[----:B------:R-:W-:-:S07]  /*2100*/  ULDC.64 UR4, c[0x0][0x5c0] ;  /* 0x0001700000047ab9 */ /* 0x000fce0000000a00 */
[----:B------:R-:W1:Y:S08]  /*2110*/  LDC.64 R108, c[0x0][0x5b0] ;  /* 0x00016c00ff6c7b82 */ /* 0x000e700000000a00 */
[----:B------:R-:W2:Y:S01]  /*2120*/  LDC.64 R110, c[0x0][0x5a8] ;  /* 0x00016a00ff6e7b82 */ /* 0x000ea20000000a00 */
[-C--:B0-----:R-:W-:Y:S02]  /*2130*/  IMAD R8, R13, R106.reuse, RZ ;  /* 0x0000006a0d087224 */ /* 0x081fe400078e02ff */
[----:B------:R-:W-:-:S04]  /*2140*/  IMAD.WIDE.U32 R4, R2, R106, R10 ;  /* 0x0000006a02047225 */ /* 0x000fc800078e000a */
[----:B------:R-:W-:Y:S01]  /*2150*/  IMAD R105, R2, R107, R8 ;  /* 0x0000006b02697224 */ /* 0x000fe200078e0208 */
[----:B------:R-:W-:Y:S01]  /*2160*/  IADD3 R12, P0, R20, R4, RZ ;  /* 0x00000004140c7210 */ /* 0x000fe20007f1e0ff */
[----:B-1----:R-:W-:-:S03]  /*2170*/  IMAD R4, R103, R108, RZ ;  /* 0x0000006c67047224 */ /* 0x002fc600078e02ff */
[----:B------:R-:W-:Y:S01]  /*2180*/  IADD3.X R13, R21, R5, R105, P0, !PT ;  /* 0x00000005150d7210 */ /* 0x000fe200007fe469 */
[C---:B------:R-:W-:Y:S02]  /*2190*/  IMAD R107, R102.reuse, R109, R4 ;  /* 0x0000006d666b7224 */ /* 0x040fe400078e0204 */
[----:B------:R-:W-:-:S04]  /*21a0*/  IMAD.WIDE.U32 R4, R102, R108, R12 ;  /* 0x0000006c66047225 */ /* 0x000fc800078e000c */
[----:B------:R-:W-:Y:S01]  /*21b0*/  IMAD.IADD R5, R5, 0x1, R107 ;  /* 0x0000000105057824 */ /* 0x000fe200078e026b */
[----:B--2---:R-:W-:-:S04]  /*21c0*/  LEA R14, P0, R4, R110, 0x1 ;  /* 0x0000006e040e7211 */ /* 0x004fc800078008ff */
[----:B------:R-:W-:-:S05]  /*21d0*/  LEA.HI.X R15, R4, R111, R5, 0x1, P0 ;  /* 0x0000006f040f7211 */ /* 0x000fca00000f0c05 */
[----:B------:R-:W2:Y:S01]  /*21e0*/  @P1 LDG.E.LTC128B.U16 R19, desc[UR36][R14.64] ;  /* 0x000000240e131981 */ /* 0x000ea2000c1e1520 */
[----:B------:R-:W-:Y:S01]  /*21f0*/  IMAD.WIDE.U32 R4, R102, R108, R20 ;  /* 0x0000006c66047225 */ /* 0x000fe200078e0014 */
[----:B------:R-:W-:Y:S02]  /*2200*/  BSSY B1, `(.L_x_35) ;  /* 0x0000015000017945 */ /* 0x000fe40003800000 */
[----:B------:R-:W-:-:S04]  /*2210*/  IADD3 R98, P0, R10, R4, RZ ;  /* 0x000000040a627210 */ /* 0x000fc80007f1e0ff */
[----:B------:R-:W-:Y:S02]  /*2220*/  IADD3.X R99, R11, R107, R5, P0, !PT ;  /* 0x0000006b0b637210 */ /* 0x000fe400007fe405 */
[----:B------:R-:W-:Y:S01]  /*2230*/  LEA R8, P0, R104, UR4, 0x1 ;  /* 0x0000000468087c11 */ /* 0x000fe2000f8008ff */
[----:B------:R-:W-:-:S03]  /*2240*/  IMAD.WIDE.U32 R98, R2, R106, R98 ;  /* 0x0000006a02627225 */ /* 0x000fc600078e0062 */
[----:B------:R-:W-:Y:S02]  /*2250*/  LEA.HI.X R9, R104, UR5, R9, 0x1, P0 ;  /* 0x0000000568097c11 */ /* 0x000fe400080f0c09 */
[----:B------:R-:W-:-:S04]  /*2260*/  ISETP.GT.AND P0, PT, R3, 0x1, PT ;  /* 0x000000010300780c */ /* 0x000fc80003f04270 */
[----:B------:R-:W-:Y:S01]  /*2270*/  ISETP.GT.AND P3, PT, R0, RZ, P0 ;  /* 0x000000ff0000720c */ /* 0x000fe20000764270 */
[----:B--2---:R-:W-:-:S05]  /*2280*/  HADD2.F32 R4, -RZ, R19.H0_H0 ;  /* 0x20000013ff047230 */ /* 0x004fca0000004100 */
[----:B------:R-:W-:Y:S01]  /*2290*/  FMUL R5, R4, R89 ;  /* 0x0000005904057220 */ /* 0x000fe20000400000 */
[----:B------:R-:W-:-:S03]  /*22a0*/  LEA R4, P4, R98, R110, 0x1 ;  /* 0x0000006e62047211 */ /* 0x000fc600078808ff */
[----:B------:R-:W-:-:S05]  /*22b0*/  FFMA R5, R24, R88, R5 ;  /* 0x0000005818057223 */ /* 0x000fca0000000005 */
[----:B------:R-:W-:Y:S01]  /*22c0*/  F2FP.F16.F32.PACK_AB R14, RZ, R5 ;  /* 0x00000005ff0e723e */ /* 0x000fe200000000ff */
[----:B------:R-:W-:-:S03]  /*22d0*/  IMAD.IADD R5, R105, 0x1, R99 ;  /* 0x0000000169057824 */ /* 0x000fc600078e0263 */
[----:B------:R-:W-:Y:S01]  /*22e0*/  PRMT R15, R14, 0x7610, R15 ;  /* 0x000076100e0f7816 */ /* 0x000fe2000000000f */
[----:B------:R-:W-:Y:S01]  /*22f0*/  IMAD.SHL.U32 R14, R108, 0x8, RZ ;  /* 0x000000086c0e7824 */ /* 0x000fe200078e00ff */
[----:B------:R-:W-:-:S03]  /*2300*/  LEA.HI.X R5, R98, R111, R5, 0x1, P4 ;  /* 0x0000006f62057211 */ /* 0x000fc600020f0c05 */
[----:B------:R0:W-:Y:S02]  /*2310*/  @P1 STG.E.U16 desc[UR36][R8.64], R15 ;  /* 0x0000000f08001986 */ /* 0x0001e4000c101524 */
[----:B0-----:R-:W-:Y:S01]  /*2320*/  SHF.L.U64.HI R15, R108, 0x3, R109 ;  /* 0x000000036c0f7819 */ /* 0x001fe2000001026d */
[----:B------:R-:W-:Y:S06]  /*2330*/  @!P3 BRA `(.L_x_36) ;  /* 0x000000000004b947 */ /* 0x000fec0003800000 */
[----:B------:R0:W5:Y:S02]  /*2340*/  LDG.E.LTC128B.U16 R19, desc[UR36][R4.64+0x2] ;  /* 0x0000022404137981 */ /* 0x000164000c1e1520 */
.L_x_36:
[----:B------:R-:W-:Y:S05]  /*2350*/  BSYNC B1 ;  /* 0x0000000000017941 */ /* 0x000fea0003800000 */
.L_x_35:
[----:B-----5:R-:W-:Y:S01]  /*2360*/  HADD2.F32 R22, -RZ, R19.H0_H0 ;  /* 0x20000013ff167230 */ /* 0x020fe20000004100 */
[----:B------:R-:W-:Y:S01]  /*2370*/  ISETP.GT.AND P2, PT, R0, 0x8, P2 ;  /* 0x000000080000780c */ /* 0x000fe20001744270 */
[----:B------:R-:W-:-:S04]  /*2380*/  IMAD.WIDE.U32 R14, R102, R108, R14 ;  /* 0x0000006c660e7225 */ /* 0x000fc800078e000e */
[----:B------:R-:W-:Y:S01]  /*2390*/  FMUL R22, R22, R89 ;  /* 0x0000005916167220 */ /* 0x000fe20000400000 */
[----:B------:R-:W-:Y:S01]  /*23a0*/  IMAD.IADD R107, R107, 0x1, R15 ;  /* 0x000000016b6b7824 */ /* 0x000fe200078e020f */
[----:B------:R-:W-:Y:S02]  /*23b0*/  IADD3 R15, P1, R12, R14, RZ ;  /* 0x0000000e0c0f7210 */ /* 0x000fe40007f3e0ff */
[----:B------:R-:W-:-:S03]  /*23c0*/  FFMA R22, R25, R88, R22 ;  /* 0x0000005819167223 */ /* 0x000fc60000000016 */
[----:B------:R-:W-:Y:S01]  /*23d0*/  IMAD.X R24, R107, 0x1, R13, P1 ;  /* 0x000000016b187824 */ /* 0x000fe200008e060d */
[C---:B------:R-:W-:Y:S02]  /*23e0*/  LEA R12, P1, R15.reuse, R110, 0x1 ;  /* 0x0000006e0f0c7211 */ /* 0x040fe400078208ff */
[----:B------:R-:W-:Y:S02]  /*23f0*/  F2FP.F16.F32.PACK_AB R22, RZ, R22 ;  /* 0x00000016ff16723e */ /* 0x000fe400000000ff */
[----:B------:R-:W-:-:S03]  /*2400*/  LEA.HI.X R13, R15, R111, R24, 0x1, P1 ;  /* 0x0000006f0f0d7211 */ /* 0x000fc600008f0c18 */
[----:B------:R1:W-:Y:S04]  /*2410*/  @P3 STG.E.U16 desc[UR36][R8.64+0x2], R22 ;  /* 0x0000021608003986 */ /* 0x0003e8000c101524 */
[----:B------:R-:W2:Y:S01]  /*2420*/  @P2 LDG.E.LTC128B.U16 R19, desc[UR36][R12.64] ;  /* 0x000000240c132981 */ /* 0x000ea2000c1e1520 */
[----:B------:R-:W-:Y:S01]  /*2430*/  IADD3 R14, P1, P3, R10, R14, R20 ;  /* 0x0000000e0a0e7210 */ /* 0x000fe20007b3e014 */
[----:B------:R-:W-:Y:S01]  /*2440*/  BSSY B1, `(.L_x_37) ;  /* 0x0000011000017945 */ /* 0x000fe20003800000 */
[----:B------:R-:W-:Y:S02]  /*2450*/  SHF.L.U64.HI R7, R6, 0x4, R7 ;  /* 0x0000000406077819 */ /* 0x000fe40000010207 */
[----:B------:R-:W-:Y:S02]  /*2460*/  IADD3.X R15, R11, R107, R21, P1, P3 ;  /* 0x0000006b0b0f7210 */ /* 0x000fe40000fe6415 */
[----:B------:R-:W-:Y:S01]  /*2470*/  ISETP.GT.AND P0, PT, R0, 0x8, P0 ;  /* 0x000000080000780c */ /* 0x000fe20000704270 */
[----:B------:R-:W-:-:S04]  /*2480*/  IMAD.WIDE.U32 R14, R2, R106, R14 ;  /* 0x0000006a020e7225 */ /* 0x000fc800078e000e */
[----:B------:R-:W-:Y:S02]  /*2490*/  IMAD.IADD R2, R105, 0x1, R15 ;  /* 0x0000000169027824 */ /* 0x000fe400078e020f */
[----:B--2---:R-:W-:-:S05]  /*24a0*/  HADD2.F32 R10, -RZ, R19.H0_H0 ;  /* 0x20000013ff0a7230 */ /* 0x004fca0000004100 */
[----:B------:R-:W-:Y:S01]  /*24b0*/  FMUL R11, R10, R89 ;  /* 0x000000590a0b7220 */ /* 0x000fe20000400000 */
[----:B------:R-:W-:Y:S02]  /*24c0*/  LEA R10, P1, R6, R8, 0x4 ;  /* 0x00000008060a7211 */ /* 0x000fe400078220ff */
[----:B------:R-:W-:Y:S01]  /*24d0*/  LEA R6, P3, R14, R110, 0x1 ;  /* 0x0000006e0e067211 */ /* 0x000fe200078608ff */
[----:B------:R-:W-:-:S05]  /*24e0*/  FFMA R11, R26, R88, R11 ;  /* 0x000000581a0b7223 */ /* 0x000fca000000000b */
[----:B------:R-:W-:Y:S01]  /*24f0*/  F2FP.F16.F32.PACK_AB R12, RZ, R11 ;  /* 0x0000000bff0c723e */ /* 0x000fe200000000ff */
[----:B------:R-:W-:Y:S01]  /*2500*/  IMAD.X R11, R7, 0x1, R9, P1 ;  /* 0x00000001070b7824 */ /* 0x000fe200008e0609 */
[----:B------:R-:W-:-:S04]  /*2510*/  LEA.HI.X R7, R14, R111, R2, 0x1, P3 ;  /* 0x0000006f0e077211 */ /* 0x000fc800018f0c02 */
[----:B------:R1:W-:Y:S01]  /*2520*/  @P2 STG.E.U16 desc[UR36][R10.64], R12 ;  /* 0x0000000c0a002986 */ /* 0x0003e2000c101524 */
[----:B------:R-:W-:Y:S05]  /*2530*/  @!P0 BRA `(.L_x_38) ;  /* 0x0000000000048947 */ /* 0x000fea0003800000 */
[----:B------:R2:W5:Y:S02]  /*2540*/  LDG.E.LTC128B.U16 R19, desc[UR36][R6.64+0x2] ;  /* 0x0000022406137981 */ /* 0x000564000c1e1520 */
.L_x_38:
[----:B------:R-:W-:Y:S05]  /*2550*/  BSYNC B1 ;  /* 0x0000000000017941 */ /* 0x000fea0003800000 */
.L_x_37:
[----:B-----5:R-:W-:Y:S01]  /*2560*/  HADD2.F32 R2, -RZ, R19.H0_H0 ;  /* 0x20000013ff027230 */ /* 0x020fe20000004100 */
[----:B------:R-:W-:Y:S01]  /*2570*/  ISETP.GT.AND P1, PT, R3, 0x8, PT ;  /* 0x000000080300780c */ /* 0x000fe20003f24270 */
[----:B------:R-:W-:Y:S03]  /*2580*/  BSSY B1, `(.L_x_39) ;  /* 0x0000008000017945 */ /* 0x000fe60003800000 */
[----:B------:R-:W-:Y:S01]  /*2590*/  FMUL R2, R2, R89 ;  /* 0x0000005902027220 */ /* 0x000fe20000400000 */
[----:B------:R-:W-:-:S03]  /*25a0*/  ISETP.GT.AND P2, PT, R0, RZ, P1 ;  /* 0x000000ff0000720c */ /* 0x000fc60000f44270 */
[----:B------:R-:W-:-:S05]  /*25b0*/  FFMA R2, R27, R88, R2 ;  /* 0x000000581b027223 */ /* 0x000fca0000000002 */
[----:B------:R-:W-:-:S05]  /*25c0*/  F2FP.F16.F32.PACK_AB R2, RZ, R2 ;  /* 0x00000002ff02723e */ /* 0x000fca00000000ff */
[----:B------:R3:W-:Y:S01]  /*25d0*/  @P0 STG.E.U16 desc[UR36][R10.64+0x2], R2 ;  /* 0x000002020a000986 */ /* 0x0007e2000c101524 */
[----:B------:R-:W-:Y:S05]  /*25e0*/  @!P2 BRA `(.L_x_40) ;  /* 0x000000000004a947 */ /* 0x000fea0003800000 */
[----:B------:R4:W5:Y:S02]  /*25f0*/  LDG.E.LTC128B.U16 R19, desc[UR36][R4.64+0x10] ;  /* 0x0000102404137981 */ /* 0x000964000c1e1520 */
.L_x_40:
[----:B------:R-:W-:Y:S05]  /*2600*/  BSYNC B1 ;  /* 0x0000000000017941 */ /* 0x000fea0003800000 */
.L_x_39:
[----:B---3-5:R-:W-:Y:S01]  /*2610*/  HADD2.F32 R2, -RZ, R19.H0_H0 ;  /* 0x20000013ff027230 */ /* 0x028fe20000004100 */
        /* <DEDUP_REMOVED lines=9> */
.L_x_42:
[----:B------:R-:W-:Y:S05]  /*26b0*/  BSYNC B1 ;  /* 0x0000000000017941 */ /* 0x000fea0003800000 */
.L_x_41:
[----:B-----5:R-:W-:Y:S01]  /*26c0*/  HADD2.F32 R2, -RZ, R19.H0_H0 ;  /* 0x20000013ff027230 */ /* 0x020fe20000004100 */
[----:B------:R-:W-:Y:S01]  /*26d0*/  ISETP.GT.AND P1, PT, R0, 0x8, P1 ;  /* 0x000000080000780c */ /* 0x000fe20000f24270 */
[----:B------:R-:W-:Y:S03]  /*26e0*/  BSSY B1, `(.L_x_43) ;  /* 0x0000007000017945 */ /* 0x000fe60003800000 */
[----:B------:R-:W-:-:S04]  /*26f0*/  FMUL R2, R2, R89 ;  /* 0x0000005902027220 */ /* 0x000fc80000400000 */
[----:B------:R-:W-:-:S05]  /*2700*/  FFMA R2, R29, R88, R2 ;  /* 0x000000581d027223 */ /* 0x000fca0000000002 */
[----:B------:R-:W-:-:S05]  /*2710*/  F2FP.F16.F32.PACK_AB R2, RZ, R2 ;  /* 0x00000002ff02723e */ /* 0x000fca00000000ff */
[----:B------:R0:W-:Y:S01]  /*2720*/  @P3 STG.E.U16 desc[UR36][R8.64+0x12], R2 ;  /* 0x0000120208003986 */ /* 0x0001e2000c101524 */
[----:B------:R-:W-:Y:S05]  /*2730*/  @!P1 BRA `(.L_x_44) ;  /* 0x0000000000049947 */ /* 0x000fea0003800000 */
[----:B------:R0:W5:Y:S02]  /*2740*/  LDG.E.LTC128B.U16 R19, desc[UR36][R6.64+0x10] ;  /* 0x0000102406137981 */ /* 0x000164000c1e1520 */
.L_x_44:
[----:B------:R-:W-:Y:S05]  /*2750*/  BSYNC B1 ;  /* 0x0000000000017941 */ /* 0x000fea0003800000 */
.L_x_43:
[----:B0----5:R-:W-:Y:S01]  /*2760*/  HADD2.F32 R2, -RZ, R19.H0_H0 ;  /* 0x20000013ff027230 */ /* 0x021fe20000004100 */
[----:B------:R-:W-:Y:S01]  /*2770*/  ISETP.GT.AND P0, PT, R0, 0x8, P0 ;  /* 0x000000080000780c */ /* 0x000fe20000704270 */
[----:B------:R-:W-:Y:S03]  /*2780*/  BSSY B1, `(.L_x_45) ;  /* 0x0000007000017945 */ /* 0x000fe60003800000 */
[----:B---3--:R-:W-:-:S04]  /*2790*/  FMUL R13, R2, R89 ;  /* 0x00000059020d7220 */ /* 0x008fc80000400000 */
[----:B------:R-:W-:-:S05]  /*27a0*/  FFMA R13, R30, R88, R13 ;  /* 0x000000581e0d7223 */ /* 0x000fca000000000d */
[----:B------:R-:W-:-:S05]  /*27b0*/  F2FP.F16.F32.PACK_AB R13, RZ, R13 ;  /* 0x0000000dff0d723e */ /* 0x000fca00000000ff */
[----:B------:R0:W-:Y:S01]  /*27c0*/  @P1 STG.E.U16 desc[UR36][R10.64+0x10], R13 ;  /* 0x0000100d0a001986 */ /* 0x0001e2000c101524 */
[----:B------:R-:W-:Y:S05]  /*27d0*/  @!P0 BRA `(.L_x_46) ;  /* 0x0000000000048947 */ /* 0x000fea0003800000 */
[----:B------:R3:W5:Y:S02]  /*27e0*/  LDG.E.LTC128B.U16 R19, desc[UR36][R6.64+0x12] ;  /* 0x0000122406137981 */ /* 0x000764000c1e1520 */
.L_x_46:
[----:B------:R-:W-:Y:S05]  /*27f0*/  BSYNC B1 ;  /* 0x0000000000017941 */ /* 0x000fea0003800000 */
.L_x_45:
        /* <DEDUP_REMOVED lines=10> */
.L_x_48:
[----:B------:R-:W-:Y:S05]  /*28a0*/  BSYNC B1 ;  /* 0x0000000000017941 */ /* 0x000fea0003800000 */
.L_x_47:
[----:B0----5:R-:W-:Y:S01]  /*28b0*/  HADD2.F32 R2, -RZ, R19.H0_H0 ;  /* 0x20000013ff027230 */ /* 0x021fe20000004100 */
        /* <DEDUP_REMOVED lines=9> */
.L_x_50:
[----:B------:R-:W-:Y:S05]  /*2950*/  BSYNC B1 ;  /* 0x0000000000017941 */ /* 0x000fea0003800000 */
.L_x_49:
        /* <DEDUP_REMOVED lines=9> */
.L_x_52:
[----:B------:R-:W-:Y:S05]  /*29f0*/  BSYNC B1 ;  /* 0x0000000000017941 */ /* 0x000fea0003800000 */
.L_x_51:
[----:B0----5:R-:W-:Y:S01]  /*2a00*/  HADD2.F32 R2, -RZ, R19.H0_H0 ;  /* 0x20000013ff027230 */ /* 0x021fe20000004100 */
        /* <DEDUP_REMOVED lines=8> */
.L_x_54:
[----:B------:R-:W-:Y:S05]  /*2a90*/  BSYNC B1 ;  /* 0x0000000000017941 */ /* 0x000fea0003800000 */
.L_x_53:
        /* <DEDUP_REMOVED lines=10> */
.L_x_56:
[----:B------:R-:W-:Y:S05]  /*2b40*/  BSYNC B1 ;  /* 0x0000000000017941 */ /* 0x000fea0003800000 */
.L_x_55:
        /* <DEDUP_REMOVED lines=10> */
.L_x_58:
[----:B------:R-:W-:Y:S05]  /*2bf0*/  BSYNC B1 ;  /* 0x0000000000017941 */ /* 0x000fea0003800000 */
.L_x_57:
        /* <DEDUP_REMOVED lines=9> */
.L_x_60:
[----:B------:R-:W-:Y:S05]  /*2c90*/  BSYNC B1 ;  /* 0x0000000000017941 */ /* 0x000fea0003800000 */
.L_x_59:
        /* <DEDUP_REMOVED lines=9> */
.L_x_62:
[----:B------:R-:W-:Y:S05]  /*2d30*/  BSYNC B1 ;  /* 0x0000000000017941 */ /* 0x000fea0003800000 */
.L_x_61:
        /* <DEDUP_REMOVED lines=10> */
.L_x_64:
[----:B------:R-:W-:Y:S05]  /*2de0*/  BSYNC B1 ;  /* 0x0000000000017941 */ /* 0x000fea0003800000 */
.L_x_63:
        /* <DEDUP_REMOVED lines=10> */
.L_x_66:
[----:B------:R-:W-:Y:S05]  /*2e90*/  BSYNC B1 ;  /* 0x0000000000017941 */ /* 0x000fea0003800000 */
.L_x_65:
        /* <DEDUP_REMOVED lines=9> */
.L_x_68:
[----:B------:R-:W-:Y:S05]  /*2f30*/  BSYNC B1 ;  /* 0x0000000000017941 */ /* 0x000fea0003800000 */
.L_x_67:
        /* <DEDUP_REMOVED lines=9> */
.L_x_70:
[----:B------:R-:W-:Y:S05]  /*2fd0*/  BSYNC B1 ;  /* 0x0000000000017941 */ /* 0x000fea0003800000 */
.L_x_69:
        /* <DEDUP_REMOVED lines=10> */
.L_x_72:
[----:B------:R-:W-:Y:S05]  /*3080*/  BSYNC B1 ;  /* 0x0000000000017941 */ /* 0x000fea0003800000 */
.L_x_71:
        /* <DEDUP_REMOVED lines=10> */
.L_x_74:
[----:B------:R-:W-:Y:S05]  /*3130*/  BSYNC B1 ;  /* 0x0000000000017941 */ /* 0x000fea0003800000 */
.L_x_73:
        /* <DEDUP_REMOVED lines=9> */
.L_x_76:
[----:B------:R-:W-:Y:S05]  /*31d0*/  BSYNC B1 ;  /* 0x0000000000017941 */ /* 0x000fea0003800000 */
.L_x_75:
        /* <DEDUP_REMOVED lines=9> */
.L_x_78:
[----:B------:R-:W-:Y:S05]  /*3270*/  BSYNC B1 ;  /* 0x0000000000017941 */ /* 0x000fea0003800000 */
.L_x_77:
        /* <DEDUP_REMOVED lines=10> */
.L_x_80:
[----:B------:R-:W-:Y:S05]  /*3320*/  BSYNC B1 ;  /* 0x0000000000017941 */ /* 0x000fea0003800000 */
.L_x_79:
        /* <DEDUP_REMOVED lines=10> */
.L_x_82:
[----:B------:R-:W-:Y:S05]  /*33d0*/  BSYNC B1 ;  /* 0x0000000000017941 */ /* 0x000fea0003800000 */
.L_x_81:
        /* <DEDUP_REMOVED lines=9> */
.L_x_84:
[----:B------:R-:W-:Y:S05]  /*3470*/  BSYNC B1 ;  /* 0x0000000000017941 */ /* 0x000fea0003800000 */
.L_x_83:
        /* <DEDUP_REMOVED lines=9> */
.L_x_86:
[----:B------:R-:W-:Y:S05]  /*3510*/  BSYNC B1 ;  /* 0x0000000000017941 */ /* 0x000fea0003800000 */
.L_x_85:
        /* <DEDUP_REMOVED lines=10> */
.L_x_88:
[----:B------:R-:W-:Y:S05]  /*35c0*/  BSYNC B1 ;  /* 0x0000000000017941 */ /* 0x000fea0003800000 */
.L_x_87:
        /* <DEDUP_REMOVED lines=10> */
.L_x_90:
[----:B------:R-:W-:Y:S05]  /*3670*/  BSYNC B1 ;  /* 0x0000000000017941 */ /* 0x000fea0003800000 */
.L_x_89:
        /* <DEDUP_REMOVED lines=9> */
.L_x_92:
[----:B------:R-:W-:Y:S05]  /*3710*/  BSYNC B1 ;  /* 0x0000000000017941 */ /* 0x000fea0003800000 */
.L_x_91:
        /* <DEDUP_REMOVED lines=9> */
.L_x_94:
[----:B------:R-:W-:Y:S05]  /*37b0*/  BSYNC B1 ;  /* 0x0000000000017941 */ /* 0x000fea0003800000 */
.L_x_93:
        /* <DEDUP_REMOVED lines=10> */
.L_x_96:
[----:B------:R-:W-:Y:S05]  /*3860*/  BSYNC B1 ;  /* 0x0000000000017941 */ /* 0x000fea0003800000 */
.L_x_95:
        /* <DEDUP_REMOVED lines=10> */
.L_x_98:
[----:B------:R-:W-:Y:S05]  /*3910*/  BSYNC B1 ;  /* 0x0000000000017941 */ /* 0x000fea0003800000 */
.L_x_97:
        /* <DEDUP_REMOVED lines=9> */
.L_x_100:
[----:B------:R-:W-:Y:S05]  /*39b0*/  BSYNC B1 ;  /* 0x0000000000017941 */ /* 0x000fea0003800000 */
.L_x_99:
        /* <DEDUP_REMOVED lines=9> */
.L_x_102:
[----:B------:R-:W-:Y:S05]  /*3a50*/  BSYNC B1 ;  /* 0x0000000000017941 */ /* 0x000fea0003800000 */
.L_x_101:
        /* <DEDUP_REMOVED lines=10> */
.L_x_104:
[----:B------:R-:W-:Y:S05]  /*3b00*/  BSYNC B1 ;  /* 0x0000000000017941 */ /* 0x000fea0003800000 */
.L_x_103:
        /* <DEDUP_REMOVED lines=10> */
.L_x_106:
[----:B------:R-:W-:Y:S05]  /*3bb0*/  BSYNC B1 ;  /* 0x0000000000017941 */ /* 0x000fea0003800000 */
.L_x_105:
        /* <DEDUP_REMOVED lines=9> */
.L_x_108:
[----:B------:R-:W-:Y:S05]  /*3c50*/  BSYNC B1 ;  /* 0x0000000000017941 */ /* 0x000fea0003800000 */
.L_x_107:
        /* <DEDUP_REMOVED lines=9> */
.L_x_110:
[----:B------:R-:W-:Y:S05]  /*3cf0*/  BSYNC B1 ;  /* 0x0000000000017941 */ /* 0x000fea0003800000 */
.L_x_109:
        /* <DEDUP_REMOVED lines=10> */
.L_x_112:
[----:B------:R-:W-:Y:S05]  /*3da0*/  BSYNC B1 ;  /* 0x0000000000017941 */ /* 0x000fea0003800000 */
.L_x_111:
        /* <DEDUP_REMOVED lines=10> */
.L_x_114:
[----:B------:R-:W-:Y:S05]  /*3e50*/  BSYNC B1 ;  /* 0x0000000000017941 */ /* 0x000fea0003800000 */
.L_x_113:
        /* <DEDUP_REMOVED lines=9> */
.L_x_116:
[----:B------:R-:W-:Y:S05]  /*3ef0*/  BSYNC B1 ;  /* 0x0000000000017941 */ /* 0x000fea0003800000 */
.L_x_115:
        /* <DEDUP_REMOVED lines=9> */
.L_x_118:
[----:B------:R-:W-:Y:S05]  /*3f90*/  BSYNC B1 ;  /* 0x0000000000017941 */ /* 0x000fea0003800000 */
.L_x_117:
        /* <DEDUP_REMOVED lines=10> */
.L_x_120:
[----:B------:R-:W-:Y:S05]  /*4040*/  BSYNC B1 ;  /* 0x0000000000017941 */ /* 0x000fea0003800000 */
.L_x_119:
        /* <DEDUP_REMOVED lines=10> */
.L_x_122:
[----:B------:R-:W-:Y:S05]  /*40f0*/  BSYNC B1 ;  /* 0x0000000000017941 */ /* 0x000fea0003800000 */
.L_x_121:
        /* <DEDUP_REMOVED lines=9> */
.L_x_124:
[----:B------:R-:W-:Y:S05]  /*4190*/  BSYNC B1 ;  /* 0x0000000000017941 */ /* 0x000fea0003800000 */
.L_x_123:
        /* <DEDUP_REMOVED lines=9> */
.L_x_126:
[----:B------:R-:W-:Y:S05]  /*4230*/  BSYNC B1 ;  /* 0x0000000000017941 */ /* 0x000fea0003800000 */
.L_x_125:
        /* <DEDUP_REMOVED lines=10> */
.L_x_128:
[----:B------:R-:W-:Y:S05]  /*42e0*/  BSYNC B1 ;  /* 0x0000000000017941 */ /* 0x000fea0003800000 */
.L_x_127:
        /* <DEDUP_REMOVED lines=10> */
.L_x_130:
[----:B------:R-:W-:Y:S05]  /*4390*/  BSYNC B1 ;  /* 0x0000000000017941 */ /* 0x000fea0003800000 */
.L_x_129:
        /* <DEDUP_REMOVED lines=9> */
.L_x_132:
[----:B------:R-:W-:Y:S05]  /*4430*/  BSYNC B1 ;  /* 0x0000000000017941 */ /* 0x000fea0003800000 */
.L_x_131:
        /* <DEDUP_REMOVED lines=9> */
.L_x_134:
[----:B------:R-:W-:Y:S05]  /*44d0*/  BSYNC B1 ;  /* 0x0000000000017941 */ /* 0x000fea0003800000 */
.L_x_133:
        /* <DEDUP_REMOVED lines=10> */
.L_x_136:
[----:B------:R-:W-:Y:S05]  /*4580*/  BSYNC B1 ;  /* 0x0000000000017941 */ /* 0x000fea0003800000 */
.L_x_135:
        /* <DEDUP_REMOVED lines=10> */
.L_x_138:
[----:B------:R-:W-:Y:S05]  /*4630*/  BSYNC B1 ;  /* 0x0000000000017941 */ /* 0x000fea0003800000 */
.L_x_137:
        /* <DEDUP_REMOVED lines=9> */
.L_x_140:
[----:B------:R-:W-:Y:S05]  /*46d0*/  BSYNC B1 ;  /* 0x0000000000017941 */ /* 0x000fea0003800000 */
.L_x_139:
        /* <DEDUP_REMOVED lines=9> */
.L_x_142:
[----:B------:R-:W-:Y:S05]  /*4770*/  BSYNC B1 ;  /* 0x0000000000017941 */ /* 0x000fea0003800000 */
.L_x_141:
        /* <DEDUP_REMOVED lines=10> */
.L_x_144:
[----:B------:R-:W-:Y:S05]  /*4820*/  BSYNC B1 ;  /* 0x0000000000017941 */ /* 0x000fea0003800000 */
.L_x_143:
        /* <DEDUP_REMOVED lines=10> */
.L_x_146:
[----:B------:R-:W-:Y:S05]  /*48d0*/  BSYNC B1 ;  /* 0x0000000000017941 */ /* 0x000fea0003800000 */
.L_x_145:
        /* <DEDUP_REMOVED lines=9> */
.L_x_148:
[----:B------:R-:W-:Y:S05]  /*4970*/  BSYNC B1 ;  /* 0x0000000000017941 */ /* 0x000fea0003800000 */
.L_x_147:
        /* <DEDUP_REMOVED lines=9> */
.L_x_150:
[----:B------:R-:W-:Y:S05]  /*4a10*/  BSYNC B1 ;  /* 0x0000000000017941 */ /* 0x000fea0003800000 */
.L_x_149:
        /* <DEDUP_REMOVED lines=10> */
.L_x_152:
[----:B------:R-:W-:Y:S05]  /*4ac0*/  BSYNC B1 ;  /* 0x0000000000017941 */ /* 0x000fea0003800000 */
.L_x_151:
[----:B0----5:R-:W-:Y:S01]  /*4ad0*/  HADD2.F32 R2, -RZ, R19.H0_H0 ;  /* 0x20000013ff027230 */ /* 0x021fe20000004100 */
[----:B------:R-:W-:Y:S01]  /*4ae0*/  ISETP.GT.AND P0, PT, R3, 0x79, PT ;  /* 0x000000790300780c */ /* 0x000fe20003f04270 */
[----:B------:R-:W-:Y:S01]  /*4af0*/  @P2 IMAD.MOV.U32 R3, RZ, RZ, R9 ;  /* 0x000000ffff032224 */ /* 0x000fe200078e0009 */
[----:B------:R-:W-:Y:S02]  /*4b00*/  BSSY B1, `(.L_x_153) ;  /* 0x0000009000017945 */ /* 0x000fe40003800000 */
[----:B------:R-:W-:Y:S01]  /*4b10*/  FMUL R13, R2, R89 ;  /* 0x00000059020d7220 */ /* 0x000fe20000400000 */
[----:B------:R-:W-:Y:S01]  /*4b20*/  @P2 IMAD.MOV.U32 R2, RZ, RZ, R8 ;  /* 0x000000ffff022224 */ /* 0x000fe200078e0008 */
[----:B------:R-:W-:Y:S02]  /*4b30*/  ISETP.GT.AND P3, PT, R0, RZ, P0 ;  /* 0x000000ff0000720c */ /* 0x000fe40000764270 */
[----:B------:R-:W-:-:S05]  /*4b40*/  FFMA R13, R84, R88, R13 ;  /* 0x00000058540d7223 */ /* 0x000fca000000000d */
[----:B------:R-:W-:-:S05]  /*4b50*/  F2FP.F16.F32.PACK_AB R13, RZ, R13 ;  /* 0x0000000dff0d723e */ /* 0x000fca00000000ff */
[----:B------:R0:W-:Y:S01]  /*4b60*/  @P2 STG.E.U16 desc[UR36][R2.64+0xf0], R13 ;  /* 0x0000f00d02002986 */ /* 0x0001e2000c101524 */
[----:B------:R-:W-:Y:S05]  /*4b70*/  @!P3 BRA `(.L_x_154) ;  /* 0x000000000004b947 */ /* 0x000fea0003800000 */
[----:B------:R0:W5:Y:S02]  /*4b80*/  LDG.E.LTC128B.U16 R19, desc[UR36][R4.64+0xf2] ;  /* 0x0000f22404137981 */ /* 0x000164000c1e1520 */
.L_x_154:
[----:B------:R-:W-:Y:S05]  /*4b90*/  BSYNC B1 ;  /* 0x0000000000017941 */ /* 0x000fea0003800000 */
.L_x_153:
        /* <DEDUP_REMOVED lines=9> */
.L_x_156:
[----:B------:R-:W-:Y:S05]  /*4c30*/  BSYNC B1 ;  /* 0x0000000000017941 */ /* 0x000fea0003800000 */
.L_x_155:
[----:B0----5:R-:W-:Y:S01]  /*4c40*/  HADD2.F32 R2, -RZ, R19.H0_H0 ;  /* 0x20000013ff027230 */ /* 0x021fe20000004100 */
[----:B------:R-:W-:Y:S01]  /*4c50*/  ISETP.GT.AND P0, PT, R0, 0x8, P0 ;  /* 0x000000080000780c */ /* 0x000fe20000704270 */
[----:B------:R-:W-:Y:S03]  /*4c60*/  BSSY B1, `(.L_x_157) ;  /* 0x000000a000017945 */ /* 0x000fe60003800000 */
[----:B------:R-:W-:Y:S01]  /*4c70*/  FMUL R3, R2, R89 ;  /* 0x0000005902037220 */ /* 0x000fe20000400000 */
[----:B------:R-:W-:-:S03]  /*4c80*/  @P1 IMAD.MOV.U32 R2, RZ, RZ, R10 ;  /* 0x000000ffff021224 */ /* 0x000fc600078e000a */
[----:B------:R-:W-:-:S05]  /*4c90*/  FFMA R3, R86, R88, R3 ;  /* 0x0000005856037223 */ /* 0x000fca0000000003 */
[----:B------:R-:W-:-:S04]  /*4ca0*/  F2FP.F16.F32.PACK_AB R3, RZ, R3 ;  /* 0x00000003ff03723e */ /* 0x000fc800000000ff */
[----:B----4-:R-:W-:Y:S01]  /*4cb0*/  PRMT R4, R3, 0x7610, R4 ;  /* 0x0000761003047816 */ /* 0x010fe20000000004 */
[----:B------:R-:W-:-:S05]  /*4cc0*/  @P1 IMAD.MOV.U32 R3, RZ, RZ, R11 ;  /* 0x000000ffff031224 */ /* 0x000fca00078e000b */
[----:B------:R0:W-:Y:S01]  /*4cd0*/  @P1 STG.E.U16 desc[UR36][R2.64+0xf0], R4 ;  /* 0x0000f00402001986 */ /* 0x0001e2000c101524 */
[----:B------:R-:W-:Y:S05]  /*4ce0*/  @!P0 BRA `(.L_x_158) ;  /* 0x0000000000048947 */ /* 0x000fea0003800000 */
[----:B------:R4:W5:Y:S02]  /*4cf0*/  LDG.E.LTC128B.U16 R19, desc[UR36][R6.64+0xf2] ;  /* 0x0000f22406137981 */ /* 0x000964000c1e1520 */
.L_x_158:
[----:B------:R-:W-:Y:S05]  /*4d00*/  BSYNC B1 ;  /* 0x0000000000017941 */ /* 0x000fea0003800000 */
.L_x_157:
[----:B------:R-:W-:Y:S05]  /*4d10*/  @!P0 BRA `(.L_x_159) ;  /* 0x0000001000e88947 */ /* 0x000fea0003800000 */
[----:B-----5:R-:W-:-:S05]  /*4d20*/  HADD2.F32 R0, -RZ, R19.H0_H0 ;  /* 0x20000013ff007230 */ /* 0x020fca0000004100 */
[----:B------:R-:W-:-:S04]  /*4d30*/  FMUL R0, R0, R89 ;  /* 0x0000005900007220 */ /* 0x000fc80000400000 */
[----:B------:R-:W-:-:S05]  /*4d40*/  FFMA R0, R87, R88, R0 ;  /* 0x0000005857007223 */ /* 0x000fca0000000000 */
[----:B------:R-:W-:-:S05]  /*4d50*/  F2FP.F16.F32.PACK_AB R0, RZ, R0 ;  /* 0x00000000ff00723e */ /* 0x000fca00000000ff */
[----:B------:R0:W-:Y:S01]  /*4d60*/  STG.E.U16 desc[UR36][R10.64+0xf2], R0 ;  /* 0x0000f2000a007986 */ /* 0x0001e2000c101524 */
[----:B------:R-:W-:Y:S05]  /*4d70*/  BRA `(.L_x_159) ;  /* 0x0000001000d07947 */ /* 0x000fea0003800000 */
.L_x_34:
[----:B------:R-:W-:Y:S01]  /*4d80*/  ISETP.GT.AND P0, PT, R3, 0x1, PT ;  /* 0x000000010300780c */ /* 0x000fe20003f04270 */
[----:B------:R-:W-:Y:S01]  /*4d90*/  ULDC.64 UR4, c[0x0][0x5c0] ;  /* 0x0001700000047ab9 */ /* 0x000fe20000000a00 */
[-C--:B------:R-:W-:Y:S01]  /*4da0*/  FMUL R24, R24, R88.reuse ;  /* 0x0000005818187220 */ /* 0x080fe20000400000 */
[-C--:B------:R-:W-:Y:S01]  /*4db0*/  FMUL R25, R25, R88.reuse ;  /* 0x0000005819197220 */ /* 0x080fe20000400000 */
[----:B------:R-:W-:Y:S01]  /*4dc0*/  ISETP.GT.AND P3, PT, R0, RZ, P0 ;  /* 0x000000ff0000720c */ /* 0x000fe20000764270 */
[-C--:B------:R-:W-:Y:S01]  /*4dd0*/  FMUL R26, R26, R88.reuse ;  /* 0x000000581a1a7220 */ /* 0x080fe20000400000 */
[----:B------:R-:W-:Y:S01]  /*4de0*/  LEA R4, P4, R104, UR4, 0x1 ;  /* 0x0000000468047c11 */ /* 0x000fe2000f8808ff */
[----:B------:R-:W-:Y:S01]  /*4df0*/  FMUL R27, R27, R88 ;  /* 0x000000581b1b7220 */ /* 0x000fe20000400000 */
[----:B------:R-:W-:Y:S01]  /*4e00*/  F2FP.F16.F32.PACK_AB R24, RZ, R24 ;  /* 0x00000018ff18723e */ /* 0x000fe200000000ff */
[-C--:B------:R-:W-:Y:S01]  /*4e10*/  FMUL R28, R28, R88.reuse ;  /* 0x000000581c1c7220 */ /* 0x080fe20000400000 */
[----:B------:R-:W-:Y:S01]  /*4e20*/  LEA.HI.X R5, R104, UR5, R9, 0x1, P4 ;  /* 0x0000000568057c11 */ /* 0x000fe2000a0f0c09 */
[-C--:B------:R-:W-:Y:S01]  /*4e30*/  FMUL R29, R29, R88.reuse ;  /* 0x000000581d1d7220 */ /* 0x080fe20000400000 */
[----:B------:R-:W-:Y:S01]  /*4e40*/  F2FP.F16.F32.PACK_AB R25, RZ, R25 ;  /* 0x00000019ff19723e */ /* 0x000fe200000000ff */
[-C--:B------:R-:W-:Y:S01]  /*4e50*/  FMUL R30, R30, R88.reuse ;  /* 0x000000581e1e7220 */ /* 0x080fe20000400000 */
[----:B------:R-:W-:Y:S01]  /*4e60*/  SHF.L.U64.HI R7, R6, 0x4, R7 ;  /* 0x0000000406077819 */ /* 0x000fe20000010207 */
[----:B------:R-:W-:Y:S01]  /*4e70*/  @P1 STG.E.U16 desc[UR36][R4.64], R24 ;  /* 0x0000001804001986 */ /* 0x000fe2000c101524 */
[----:B------:R-:W-:Y:S01]  /*4e80*/  ISETP.GT.AND P1, PT, R3, 0x8, PT ;  /* 0x000000080300780c */ /* 0x000fe20003f24270 */
[----:B------:R-:W-:Y:S01]  /*4e90*/  FMUL R31, R31, R88 ;  /* 0x000000581f1f7220 */ /* 0x000fe20000400000 */
[----:B------:R-:W-:Y:S01]  /*4ea0*/  ISETP.GT.AND P4, PT, R0, 0x8, P0 ;  /* 0x000000080000780c */ /* 0x000fe20000784270 */
[----:B------:R-:W-:Y:S01]  /*4eb0*/  @P3 STG.E.U16 desc[UR36][R4.64+0x2], R25 ;  /* 0x0000021904003986 */ /* 0x000fe2000c101524 */
[----:B------:R-:W-:Y:S01]  /*4ec0*/  LEA R6, P3, R6, R4, 0x4 ;  /* 0x0000000406067211 */ /* 0x000fe200078620ff */
[-C--:B------:R-:W-:Y:S01]  /*4ed0*/  FMUL R32, R32, R88.reuse ;  /* 0x0000005820207220 */ /* 0x080fe20000400000 */
[C---:B------:R-:W-:Y:S01]  /*4ee0*/  ISETP.GT.AND P2, PT, R0.reuse, 0x8, P2 ;  /* 0x000000080000780c */ /* 0x040fe20001744270 */
[-C--:B------:R-:W-:Y:S01]  /*4ef0*/  FMUL R33, R33, R88.reuse ;  /* 0x0000005821217220 */ /* 0x080fe20000400000 */
[----:B------:R-:W-:Y:S01]  /*4f00*/  ISETP.GT.AND P0, PT, R3, 0x9, PT ;  /* 0x000000090300780c */ /* 0x000fe20003f04270 */
[----:B------:R-:W-:Y:S01]  /*4f10*/  IMAD.X R7, R7, 0x1, R5, P3 ;  /* 0x0000000107077824 */ /* 0x000fe200018e0605 */
[----:B------:R-:W-:Y:S01]  /*4f20*/  ISETP.GT.AND P5, PT, R0, RZ, P1 ;  /* 0x000000ff0000720c */ /* 0x000fe20000fa4270 */
[-C--:B------:R-:W-:Y:S01]  /*4f30*/  FMUL R34, R34, R88.reuse ;  /* 0x0000005822227220 */ /* 0x080fe20000400000 */
[----:B------:R-:W-:Y:S01]  /*4f40*/  ISETP.GT.AND P3, PT, R0, RZ, P0 ;  /* 0x000000ff0000720c */ /* 0x000fe20000764270 */
[----:B------:R-:W-:Y:S01]  /*4f50*/  FMUL R35, R35, R88 ;  /* 0x0000005823237220 */ /* 0x000fe20000400000 */
[----:B------:R-:W-:Y:S01]  /*4f60*/  F2FP.F16.F32.PACK_AB R26, RZ, R26 ;  /* 0x0000001aff1a723e */ /* 0x000fe200000000ff */
[-C--:B------:R-:W-:Y:S01]  /*4f70*/  FMUL R36, R36, R88.reuse ;  /* 0x0000005824247220 */ /* 0x080fe20000400000 */
[----:B------:R-:W-:Y:S01]  /*4f80*/  F2FP.F16.F32.PACK_AB R27, RZ, R27 ;  /* 0x0000001bff1b723e */ /* 0x000fe200000000ff */
[----:B------:R-:W-:Y:S01]  /*4f90*/  FMUL R37, R37, R88 ;  /* 0x0000005825257220 */ /* 0x000fe20000400000 */
[----:B------:R-:W-:Y:S01]  /*4fa0*/  F2FP.F16.F32.PACK_AB R28, RZ, R28 ;  /* 0x0000001cff1c723e */ /* 0x000fe200000000ff */
[----:B------:R-:W-:Y:S01]  /*4fb0*/  @P2 STG.E.U16 desc[UR36][R6.64], R26 ;  /* 0x0000001a06002986 */ /* 0x000fe2000c101524 */
[----:B------:R-:W-:Y:S01]  /*4fc0*/  F2FP.F16.F32.PACK_AB R29, RZ, R29 ;  /* 0x0000001dff1d723e */ /* 0x000fe200000000ff */
[-C--:B------:R-:W-:Y:S01]  /*4fd0*/  FMUL R38, R38, R88.reuse ;  /* 0x0000005826267220 */ /* 0x080fe20000400000 */
[C---:B------:R-:W-:Y:S01]  /*4fe0*/  ISETP.GT.AND P2, PT, R0.reuse, 0x8, P1 ;  /* 0x000000080000780c */ /* 0x040fe20000f44270 */
[----:B------:R-:W-:Y:S01]  /*4ff0*/  @P4 STG.E.U16 desc[UR36][R6.64+0x2], R27 ;  /* 0x0000021b06004986 */ /* 0x000fe2000c101524 */
[----:B------:R-:W-:Y:S01]  /*5000*/  ISETP.GT.AND P1, PT, R3, 0x10, PT ;  /* 0x000000100300780c */ /* 0x000fe20003f24270 */
[----:B------:R-:W-:Y:S01]  /*5010*/  FMUL R39, R39, R88 ;  /* 0x0000005827277220 */ /* 0x000fe20000400000 */
[----:B------:R-:W-:Y:S01]  /*5020*/  F2FP.F16.F32.PACK_AB R30, RZ, R30 ;  /* 0x0000001eff1e723e */ /* 0x000fe200000000ff */
[----:B------:R-:W-:Y:S01]  /*5030*/  @P5 STG.E.U16 desc[UR36][R4.64+0x10], R28 ;  /* 0x0000101c04005986 */ /* 0x000fe2000c101524 */
[----:B------:R-:W-:Y:S01]  /*5040*/  ISETP.GT.AND P4, PT, R0, RZ, P1 ;  /* 0x000000ff0000720c */ /* 0x000fe20000f84270 */
[-C--:B------:R-:W-:Y:S01]  /*5050*/  FMUL R40, R40, R88.reuse ;  /* 0x0000005828287220 */ /* 0x080fe20000400000 */
[----:B------:R-:W-:Y:S01]  /*5060*/  F2FP.F16.F32.PACK_AB R31, RZ, R31 ;  /* 0x0000001fff1f723e */ /* 0x000fe200000000ff */
[----:B------:R-:W-:Y:S01]  /*5070*/  @P3 STG.E.U16 desc[UR36][R4.64+0x12], R29 ;  /* 0x0000121d04003986 */ /* 0x000fe2000c101524 */
[----:B------:R-:W-:Y:S01]  /*5080*/  ISETP.GT.AND P3, PT, R0, 0x8, P0 ;  /* 0x000000080000780c */ /* 0x000fe20000764270 */
[----:B------:R-:W-:Y:S01]  /*5090*/  FMUL R41, R41, R88 ;  /* 0x0000005829297220 */ /* 0x000fe20000400000 */
[----:B------:R-:W-:Y:S01]  /*50a0*/  ISETP.GT.AND P0, PT, R3, 0x11, PT ;  /* 0x000000110300780c */ /* 0x000fe20003f04270 */
[----:B------:R-:W-:Y:S01]  /*50b0*/  @P2 STG.E.U16 desc[UR36][R6.64+0x10], R30 ;  /* 0x0000101e06002986 */ /* 0x000fe2000c101524 */
[----:B------:R-:W-:Y:S01]  /*50c0*/  F2FP.F16.F32.PACK_AB R32, RZ, R32 ;  /* 0x00000020ff20723e */ /* 0x000fe200000000ff */
[-C--:B------:R-:W-:Y:S01]  /*50d0*/  FMUL R42, R42, R88.reuse ;  /* 0x000000582a2a7220 */ /* 0x080fe20000400000 */
[C---:B------:R-:W-:Y:S01]  /*50e0*/  ISETP.GT.AND P5, PT, R0.reuse, RZ, P0 ;  /* 0x000000ff0000720c */ /* 0x040fe200007a4270 */
[-C--:B------:R-:W-:Y:S01]  /*50f0*/  FMUL R43, R43, R88.reuse ;  /* 0x000000582b2b7220 */ /* 0x080fe20000400000 */
[----:B------:R-:W-:Y:S01]  /*5100*/  ISETP.GT.AND P2, PT, R0, 0x8, P1 ;  /* 0x000000080000780c */ /* 0x000fe20000f44270 */
[-C--:B------:R-:W-:Y:S01]  /*5110*/  FMUL R44, R44, R88.reuse ;  /* 0x000000582c2c7220 */ /* 0x080fe20000400000 */
[----:B------:R-:W-:Y:S01]  /*5120*/  ISETP.GT.AND P1, PT, R3, 0x18, PT ;  /* 0x000000180300780c */ /* 0x000fe20003f24270 */
[-C--:B------:R-:W-:Y:S01]  /*5130*/  FMUL R45, R45, R88.reuse ;  /* 0x000000582d2d7220 */ /* 0x080fe20000400000 */
[----:B------:R-:W-:Y:S01]  /*5140*/  F2FP.F16.F32.PACK_AB R33, RZ, R33 ;  /* 0x00000021ff21723e */ /* 0x000fe200000000ff */
[----:B------:R-:W-:Y:S01]  /*5150*/  @P3 STG.E.U16 desc[UR36][R6.64+0x12], R31 ;  /* 0x0000121f06003986 */ /* 0x000fe2000c101524 */
[----:B------:R-:W-:Y:S01]  /*5160*/  ISETP.GT.AND P3, PT, R0, 0x8, P0 ;  /* 0x000000080000780c */ /* 0x000fe20000764270 */
[-C--:B------:R-:W-:Y:S01]  /*5170*/  FMUL R46, R46, R88.reuse ;  /* 0x000000582e2e7220 */ /* 0x080fe20000400000 */
[----:B------:R-:W-:Y:S01]  /*5180*/  ISETP.GT.AND P0, PT, R3, 0x19, PT ;  /* 0x000000190300780c */ /* 0x000fe20003f04270 */
[----:B------:R-:W-:Y:S01]  /*5190*/  @P4 STG.E.U16 desc[UR36][R4.64+0x20], R32 ;  /* 0x0000202004004986 */ /* 0x000fe2000c101524 */
[C---:B------:R-:W-:Y:S01]  /*51a0*/  ISETP.GT.AND P4, PT, R0.reuse, RZ, P1 ;  /* 0x000000ff0000720c */ /* 0x040fe20000f84270 */
[----:B------:R-:W-:Y:S01]  /*51b0*/  FMUL R47, R47, R88 ;  /* 0x000000582f2f7220 */ /* 0x000fe20000400000 */
[----:B------:R-:W-:Y:S01]  /*51c0*/  F2FP.F16.F32.PACK_AB R34, RZ, R34 ;  /* 0x00000022ff22723e */ /* 0x000fe200000000ff */
[----:B------:R-:W-:Y:S01]  /*51d0*/  @P5 STG.E.U16 desc[UR36][R4.64+0x22], R33 ;  /* 0x0000222104005986 */ /* 0x000fe2000c101524 */
[----:B------:R-:W-:Y:S01]  /*51e0*/  ISETP.GT.AND P5, PT, R0, RZ, P0 ;  /* 0x000000ff0000720c */ /* 0x000fe200007a4270 */
[----:B------:R-:W-:Y:S01]  /*51f0*/  FMUL R48, R48, R88 ;  /* 0x0000005830307220 */ /* 0x000fe20000400000 */
[----:B------:R-:W-:Y:S01]  /*5200*/  F2FP.F16.F32.PACK_AB R35, RZ, R35 ;  /* 0x00000023ff23723e */ /* 0x000fe200000000ff */
[----:B------:R-:W-:Y:S01]  /*5210*/  @P2 STG.E.U16 desc[UR36][R6.64+0x20], R34 ;  /* 0x0000202206002986 */ /* 0x000fe2000c101524 */
[----:B------:R-:W-:Y:S01]  /*5220*/  F2FP.F16.F32.PACK_AB R36, RZ, R36 ;  /* 0x00000024ff24723e */ /* 0x000fe200000000ff */
[-C--:B------:R-:W-:Y:S01]  /*5230*/  FMUL R49, R49, R88.reuse ;  /* 0x0000005831317220 */ /* 0x080fe20000400000 */
[----:B------:R-:W-:Y:S01]  /*5240*/  ISETP.GT.AND P2, PT, R0, 0x8, P1 ;  /* 0x000000080000780c */ /* 0x000fe20000f44270 */
[----:B------:R-:W-:Y:S01]  /*5250*/  @P3 STG.E.U16 desc[UR36][R6.64+0x22], R35 ;  /* 0x0000222306003986 */ /* 0x000fe2000c101524 */
[----:B------:R-:W-:Y:S01]  /*5260*/  ISETP.GT.AND P1, PT, R3, 0x20, PT ;  /* 0x000000200300780c */ /* 0x000fe20003f24270 */
[-C--:B------:R-:W-:Y:S01]  /*5270*/  FMUL R50, R50, R88.reuse ;  /* 0x0000005832327220 */ /* 0x080fe20000400000 */
[----:B------:R-:W-:Y:S01]  /*5280*/  F2FP.F16.F32.PACK_AB R37, RZ, R37 ;  /* 0x00000025ff25723e */ /* 0x000fe200000000ff */
[----:B------:R-:W-:Y:S01]  /*5290*/  @P4 STG.E.U16 desc[UR36][R4.64+0x30], R36 ;  /* 0x0000302404004986 */ /* 0x000fe2000c101524 */
[C---:B------:R-:W-:Y:S01]  /*52a0*/  ISETP.GT.AND P3, PT, R0.reuse, 0x8, P0 ;  /* 0x000000080000780c */ /* 0x040fe20000764270 */
[-C--:B------:R-:W-:Y:S01]  /*52b0*/  FMUL R51, R51, R88.reuse ;  /* 0x0000005833337220 */ /* 0x080fe20000400000 */
[----:B------:R-:W-:Y:S01]  /*52c0*/  ISETP.GT.AND P0, PT, R3, 0x21, PT ;  /* 0x000000210300780c */ /* 0x000fe20003f04270 */
[----:B------:R-:W-:Y:S01]  /*52d0*/  @P5 STG.E.U16 desc[UR36][R4.64+0x32], R37 ;  /* 0x0000322504005986 */ /* 0x000fe2000c101524 */
[----:B------:R-:W-:Y:S01]  /*52e0*/  ISETP.GT.AND P4, PT, R0, RZ, P1 ;  /* 0x000000ff0000720c */ /* 0x000fe20000f84270 */
[----:B------:R-:W-:Y:S01]  /*52f0*/  FMUL R52, R52, R88 ;  /* 0x0000005834347220 */ /* 0x000fe20000400000 */
[----:B------:R-:W-:Y:S01]  /*5300*/  F2FP.F16.F32.PACK_AB R38, RZ, R38 ;  /* 0x00000026ff26723e */ /* 0x000fe200000000ff */
[-C--:B------:R-:W-:Y:S01]  /*5310*/  FMUL R53, R53, R88.reuse ;  /* 0x0000005835357220 */ /* 0x080fe20000400000 */
        /* <DEDUP_REMOVED lines=113> */
[----:B------:R-:W-:Y:S01]  /*5a30*/  FMUL R87, R87, R88 ;  /* 0x0000005857577220 */ /* 0x000fe20000400000 */
[----:B------:R-:W-:Y:S01]  /*5a40*/  ISETP.GT.AND P0, PT, R3, 0x51, PT ;  /* 0x000000510300780c */ /* 0x000fe20003f04270 */
[----:B------:R-:W-:Y:S01]  /*5a50*/  @P5 STG.E.U16 desc[UR36][R4.64+0x92], R61 ;  /* 0x0000923d04005986 */ /* 0x000fe2000c101524 */
[----:B------:R-:W-:-:S02]  /*5a60*/  ISETP.GT.AND P4, PT, R0, RZ, P1 ;  /* 0x000000ff0000720c */ /* 0x000fc40000f84270 */
[----:B------:R-:W-:Y:S02]  /*5a70*/  F2FP.F16.F32.PACK_AB R62, RZ, R62 ;  /* 0x0000003eff3e723e */ /* 0x000fe400000000ff */
[C---:B------:R-:W-:Y:S02]  /*5a80*/  ISETP.GT.AND P5, PT, R0.reuse, RZ, P0 ;  /* 0x000000ff0000720c */ /* 0x040fe400007a4270 */
[----:B------:R-:W-:Y:S01]  /*5a90*/  F2FP.F16.F32.PACK_AB R63, RZ, R63 ;  /* 0x0000003fff3f723e */ /* 0x000fe200000000ff */
[----:B------:R-:W-:Y:S01]  /*5aa0*/  @P2 STG.E.U16 desc[UR36][R6.64+0x90], R62 ;  /* 0x0000903e06002986 */ /* 0x000fe2000c101524 */
[----:B------:R-:W-:Y:S02]  /*5ab0*/  F2FP.F16.F32.PACK_AB R64, RZ, R64 ;  /* 0x00000040ff40723e */ /* 0x000fe400000000ff */
[----:B------:R-:W-:Y:S01]  /*5ac0*/  ISETP.GT.AND P2, PT, R0, 0x8, P1 ;  /* 0x000000080000780c */ /* 0x000fe20000f44270 */
[----:B------:R-:W-:Y:S01]  /*5ad0*/  @P3 STG.E.U16 desc[UR36][R6.64+0x92], R63 ;  /* 0x0000923f06003986 */ /* 0x000fe2000c101524 */
[----:B------:R-:W-:-:S02]  /*5ae0*/  ISETP.GT.AND P1, PT, R3, 0x58, PT ;  /* 0x000000580300780c */ /* 0x000fc40003f24270 */
[----:B------:R-:W-:Y:S01]  /*5af0*/  F2FP.F16.F32.PACK_AB R65, RZ, R65 ;  /* 0x00000041ff41723e */ /* 0x000fe200000000ff */
[----:B------:R-:W-:Y:S01]  /*5b00*/  @P4 STG.E.U16 desc[UR36][R4.64+0xa0], R64 ;  /* 0x0000a04004004986 */ /* 0x000fe2000c101524 */
[C---:B------:R-:W-:Y:S02]  /*5b10*/  ISETP.GT.AND P3, PT, R0.reuse, 0x8, P0 ;  /* 0x000000080000780c */ /* 0x040fe40000764270 */
[----:B------:R-:W-:Y:S01]  /*5b20*/  ISETP.GT.AND P0, PT, R3, 0x59, PT ;  /* 0x000000590300780c */ /* 0x000fe20003f04270 */
[----:B------:R-:W-:Y:S01]  /*5b30*/  @P5 STG.E.U16 desc[UR36][R4.64+0xa2], R65 ;  /* 0x0000a24104005986 */ /* 0x000fe2000c101524 */
[C---:B------:R-:W-:Y:S02]  /*5b40*/  ISETP.GT.AND P4, PT, R0.reuse, RZ, P1 ;  /* 0x000000ff0000720c */ /* 0x040fe40000f84270 */
[----:B------:R-:W-:Y:S02]  /*5b50*/  F2FP.F16.F32.PACK_AB R66, RZ, R66 ;  /* 0x00000042ff42723e */ /* 0x000fe400000000ff */
[----:B------:R-:W-:-:S02]  /*5b60*/  ISETP.GT.AND P5, PT, R0, RZ, P0 ;  /* 0x000000ff0000720c */ /* 0x000fc400007a4270 */
[----:B------:R-:W-:Y:S01]  /*5b70*/  F2FP.F16.F32.PACK_AB R67, RZ, R67 ;  /* 0x00000043ff43723e */ /* 0x000fe200000000ff */
[----:B------:R-:W-:Y:S01]  /*5b80*/  @P2 STG.E.U16 desc[UR36][R6.64+0xa0], R66 ;  /* 0x0000a04206002986 */ /* 0x000fe2000c101524 */
[----:B------:R-:W-:Y:S02]  /*5b90*/  F2FP.F16.F32.PACK_AB R68, RZ, R68 ;  /* 0x00000044ff44723e */ /* 0x000fe400000000ff */
[C---:B------:R-:W-:Y:S01]  /*5ba0*/  ISETP.GT.AND P2, PT, R0.reuse, 0x8, P1 ;  /* 0x000000080000780c */ /* 0x040fe20000f44270 */
[----:B------:R-:W-:Y:S01]  /*5bb0*/  @P3 STG.E.U16 desc[UR36][R6.64+0xa2], R67 ;  /* 0x0000a24306003986 */ /* 0x000fe2000c101524 */
[----:B------:R-:W-:Y:S02]  /*5bc0*/  ISETP.GT.AND P1, PT, R3, 0x60, PT ;  /* 0x000000600300780c */ /* 0x000fe40003f24270 */
[----:B------:R-:W-:Y:S01]  /*5bd0*/  F2FP.F16.F32.PACK_AB R69, RZ, R69 ;  /* 0x00000045ff45723e */ /* 0x000fe200000000ff */
[----:B------:R-:W-:Y:S01]  /*5be0*/  @P4 STG.E.U16 desc[UR36][R4.64+0xb0], R68 ;  /* 0x0000b04404004986 */ /* 0x000fe2000c101524 */
[----:B------:R-:W-:-:S02]  /*5bf0*/  ISETP.GT.AND P3, PT, R0, 0x8, P0 ;  /* 0x000000080000780c */ /* 0x000fc40000764270 */
[----:B------:R-:W-:Y:S01]  /*5c00*/  ISETP.GT.AND P0, PT, R3, 0x61, PT ;  /* 0x000000610300780c */ /* 0x000fe20003f04270 */
[----:B------:R-:W-:Y:S01]  /*5c10*/  @P5 STG.E.U16 desc[UR36][R4.64+0xb2], R69 ;  /* 0x0000b24504005986 */ /* 0x000fe2000c101524 */
[C---:B------:R-:W-:Y:S02]  /*5c20*/  ISETP.GT.AND P4, PT, R0.reuse, RZ, P1 ;  /* 0x000000ff0000720c */ /* 0x040fe40000f84270 */
[----:B------:R-:W-:Y:S02]  /*5c30*/  ISETP.GT.AND P5, PT, R0, RZ, P0 ;  /* 0x000000ff0000720c */ /* 0x000fe400007a4270 */
[----:B------:R-:W-:Y:S02]  /*5c40*/  F2FP.F16.F32.PACK_AB R70, RZ, R70 ;  /* 0x00000046ff46723e */ /* 0x000fe400000000ff */
[----:B------:R-:W-:Y:S02]  /*5c50*/  F2FP.F16.F32.PACK_AB R71, RZ, R71 ;  /* 0x00000047ff47723e */ /* 0x000fe400000000ff */
[----:B------:R-:W-:Y:S01]  /*5c60*/  F2FP.F16.F32.PACK_AB R72, RZ, R72 ;  /* 0x00000048ff48723e */ /* 0x000fe200000000ff */
[----:B------:R-:W-:Y:S01]  /*5c70*/  @P2 STG.E.U16 desc[UR36][R6.64+0xb0], R70 ;  /* 0x0000b04606002986 */ /* 0x000fe2000c101524 */
[----:B------:R-:W-:-:S02]  /*5c80*/  F2FP.F16.F32.PACK_AB R73, RZ, R73 ;  /* 0x00000049ff49723e */ /* 0x000fc400000000ff */
[C---:B------:R-:W-:Y:S01]  /*5c90*/  ISETP.GT.AND P1, PT, R0.reuse, 0x8, P1 ;  /* 0x000000080000780c */ /* 0x040fe20000f24270 */
[----:B------:R-:W-:Y:S01]  /*5ca0*/  @P3 STG.E.U16 desc[UR36][R6.64+0xb2], R71 ;  /* 0x0000b24706003986 */ /* 0x000fe2000c101524 */
[C---:B------:R-:W-:Y:S02]  /*5cb0*/  ISETP.GT.AND P2, PT, R0.reuse, 0x8, P0 ;  /* 0x000000080000780c */ /* 0x040fe40000744270 */
[C---:B------:R-:W-:Y:S01]  /*5cc0*/  ISETP.GT.AND P0, PT, R3.reuse, 0x69, PT ;  /* 0x000000690300780c */ /* 0x040fe20003f04270 */
[----:B------:R-:W-:Y:S01]  /*5cd0*/  @P4 STG.E.U16 desc[UR36][R4.64+0xc0], R72 ;  /* 0x0000c04804004986 */ /* 0x000fe2000c101524 */
[----:B------:R-:W-:Y:S02]  /*5ce0*/  ISETP.GT.AND P4, PT, R3, 0x68, PT ;  /* 0x000000680300780c */ /* 0x000fe40003f84270 */
[----:B------:R-:W-:Y:S01]  /*5cf0*/  F2FP.F16.F32.PACK_AB R74, RZ, R74 ;  /* 0x0000004aff4a723e */ /* 0x000fe200000000ff */
[----:B------:R-:W-:Y:S01]  /*5d00*/  @P5 STG.E.U16 desc[UR36][R4.64+0xc2], R73 ;  /* 0x0000c24904005986 */ /* 0x000fe2000c101524 */
[----:B------:R-:W-:-:S02]  /*5d10*/  ISETP.GT.AND P5, PT, R0, RZ, P4 ;  /* 0x000000ff0000720c */ /* 0x000fc400027a4270 */
[C---:B------:R-:W-:Y:S01]  /*5d20*/  ISETP.GT.AND P3, PT, R0.reuse, RZ, P0 ;  /* 0x000000ff0000720c */ /* 0x040fe20000764270 */
[----:B------:R-:W-:Y:S01]  /*5d30*/  @P1 STG.E.U16 desc[UR36][R6.64+0xc0], R74 ;  /* 0x0000c04a06001986 */ /* 0x000fe2000c101524 */
[----:B------:R-:W-:Y:S02]  /*5d40*/  F2FP.F16.F32.PACK_AB R75, RZ, R75 ;  /* 0x0000004bff4b723e */ /* 0x000fe400000000ff */
[----:B------:R-:W-:Y:S02]  /*5d50*/  F2FP.F16.F32.PACK_AB R76, RZ, R76 ;  /* 0x0000004cff4c723e */ /* 0x000fe400000000ff */
[C---:B------:R-:W-:Y:S01]  /*5d60*/  ISETP.GT.AND P4, PT, R0.reuse, 0x8, P4 ;  /* 0x000000080000780c */ /* 0x040fe20002784270 */
[----:B------:R-:W-:Y:S01]  /*5d70*/  @P2 STG.E.U16 desc[UR36][R6.64+0xc2], R75 ;  /* 0x0000c24b06002986 */ /* 0x000fe2000c101524 */
[----:B------:R-:W-:Y:S02]  /*5d80*/  F2FP.F16.F32.PACK_AB R77, RZ, R77 ;  /* 0x0000004dff4d723e */ /* 0x000fe400000000ff */
[----:B------:R-:W-:Y:S01]  /*5d90*/  ISETP.GT.AND P2, PT, R3, 0x71, PT ;  /* 0x000000710300780c */ /* 0x000fe20003f44270 */
[----:B------:R-:W-:Y:S01]  /*5da0*/  @P5 STG.E.U16 desc[UR36][R4.64+0xd0], R76 ;  /* 0x0000d04c04005986 */ /* 0x000fe2000c101524 */
[----:B------:R-:W-:-:S02]  /*5db0*/  ISETP.GT.AND P5, PT, R0, 0x8, P0 ;  /* 0x000000080000780c */ /* 0x000fc400007a4270 */
[C---:B------:R-:W-:Y:S01]  /*5dc0*/  ISETP.GT.AND P1, PT, R3.reuse, 0x78, PT ;  /* 0x000000780300780c */ /* 0x040fe20003f24270 */
[----:B------:R-:W-:Y:S01]  /*5dd0*/  @P3 STG.E.U16 desc[UR36][R4.64+0xd2], R77 ;  /* 0x0000d24d04003986 */ /* 0x000fe2000c101524 */
[C---:B------:R-:W-:Y:S02]  /*5de0*/  ISETP.GT.AND P3, PT, R3.reuse, 0x70, PT ;  /* 0x000000700300780c */ /* 0x040fe40003f64270 */
[----:B------:R-:W-:Y:S01]  /*5df0*/  ISETP.GT.AND P0, PT, R3, 0x79, PT ;  /* 0x000000790300780c */ /* 0x000fe20003f04270 */
[----:B------:R-:W-:Y:S01]  /*5e00*/  @P4 IMAD.MOV.U32 R2, RZ, RZ, R6 ;  /* 0x000000ffff024224 */ /* 0x000fe200078e0006 */
[----:B------:R-:W-:Y:S01]  /*5e10*/  F2FP.F16.F32.PACK_AB R78, RZ, R78 ;  /* 0x0000004eff4e723e */ /* 0x000fe200000000ff */
[----:B------:R-:W-:Y:S01]  /*5e20*/  @P4 IMAD.MOV.U32 R3, RZ, RZ, R7 ;  /* 0x000000ffff034224 */ /* 0x000fe200078e0007 */
[----:B------:R-:W-:Y:S02]  /*5e30*/  F2FP.F16.F32.PACK_AB R79, RZ, R79 ;  /* 0x0000004fff4f723e */ /* 0x000fe400000000ff */
[----:B------:R-:W-:-:S02]  /*5e40*/  F2FP.F16.F32.PACK_AB R80, RZ, R80 ;  /* 0x00000050ff50723e */ /* 0x000fc400000000ff */
[----:B------:R0:W-:Y:S01]  /*5e50*/  @P4 STG.E.U16 desc[UR36][R2.64+0xd0], R78 ;  /* 0x0000d04e02004986 */ /* 0x0001e2000c101524 */
[C---:B------:R-:W-:Y:S02]  /*5e60*/  ISETP.GT.AND P4, PT, R0.reuse, RZ, P2 ;  /* 0x000000ff0000720c */ /* 0x040fe40001784270 */
[----:B------:R-:W-:Y:S02]  /*5e70*/  F2FP.F16.F32.PACK_AB R81, RZ, R81 ;  /* 0x00000051ff51723e */ /* 0x000fe400000000ff */
[----:B------:R-:W-:Y:S02]  /*5e80*/  ISETP.GT.AND P2, PT, R0, 0x8, P2 ;  /* 0x000000080000780c */ /* 0x000fe40001744270 */
[----:B------:R-:W-:Y:S02]  /*5e90*/  F2FP.F16.F32.PACK_AB R82, RZ, R82 ;  /* 0x00000052ff52723e */ /* 0x000fe400000000ff */
[----:B------:R-:W-:Y:S02]  /*5ea0*/  F2FP.F16.F32.PACK_AB R83, RZ, R83 ;  /* 0x00000053ff53723e */ /* 0x000fe400000000ff */
[----:B------:R-:W-:Y:S01]  /*5eb0*/  F2FP.F16.F32.PACK_AB R84, RZ, R84 ;  /* 0x00000054ff54723e */ /* 0x000fe200000000ff */
[----:B0-----:R-:W-:Y:S01]  /*5ec0*/  @P5 IMAD.MOV.U32 R2, RZ, RZ, R6 ;  /* 0x000000ffff025224 */ /* 0x001fe200078e0006 */
[----:B------:R-:W-:Y:S01]  /*5ed0*/  F2FP.F16.F32.PACK_AB R85, RZ, R85 ;  /* 0x00000055ff55723e */ /* 0x000fe200000000ff */
[----:B------:R-:W-:Y:S01]  /*5ee0*/  @P5 IMAD.MOV.U32 R3, RZ, RZ, R7 ;  /* 0x000000ffff035224 */ /* 0x000fe200078e0007 */
[----:B------:R-:W-:-:S02]  /*5ef0*/  F2FP.F16.F32.PACK_AB R86, RZ, R86 ;  /* 0x00000056ff56723e */ /* 0x000fc400000000ff */
[----:B------:R-:W-:Y:S02]  /*5f00*/  F2FP.F16.F32.PACK_AB R87, RZ, R87 ;  /* 0x00000057ff57723e */ /* 0x000fe400000000ff */
[----:B------:R0:W-:Y:S01]  /*5f10*/  @P5 STG.E.U16 desc[UR36][R2.64+0xd2], R79 ;  /* 0x0000d24f02005986 */ /* 0x0001e2000c101524 */
[C---:B------:R-:W-:Y:S02]  /*5f20*/  ISETP.GT.AND P5, PT, R0.reuse, RZ, P3 ;  /* 0x000000ff0000720c */ /* 0x040fe40001fa4270 */
[----:B------:R-:W-:-:S11]  /*5f30*/  ISETP.GT.AND P3, PT, R0, 0x8, P3 ;  /* 0x000000080000780c */ /* 0x000fd60001f64270 */
[----:B0-----:R-:W-:Y:S02]  /*5f40*/  @P5 IMAD.MOV.U32 R2, RZ, RZ, R4 ;  /* 0x000000ffff025224 */ /* 0x001fe400078e0004 */
[----:B------:R-:W-:-:S05]  /*5f50*/  @P5 IMAD.MOV.U32 R3, RZ, RZ, R5 ;  /* 0x000000ffff035224 */ /* 0x000fca00078e0005 */
[----:B------:R0:W-:Y:S01]  /*5f60*/  @P5 STG.E.U16 desc[UR36][R2.64+0xe0], R80 ;  /* 0x0000e05002005986 */ /* 0x0001e2000c101524 */
[C---:B------:R-:W-:Y:S02]  /*5f70*/  ISETP.GT.AND P5, PT, R0.reuse, RZ, P0 ;  /* 0x000000ff0000720c */ /* 0x040fe400007a4270 */
[----:B------:R-:W-:Y:S01]  /*5f80*/  ISETP.GT.AND P0, PT, R0, 0x8, P0 ;  /* 0x000000080000780c */ /* 0x000fe20000704270 */
[----:B0-----:R-:W-:Y:S02]  /*5f90*/  @P4 IMAD.MOV.U32 R2, RZ, RZ, R4 ;  /* 0x000000ffff024224 */ /* 0x001fe400078e0004 */
[----:B------:R-:W-:-:S05]  /*5fa0*/  @P4 IMAD.MOV.U32 R3, RZ, RZ, R5 ;  /* 0x000000ffff034224 */ /* 0x000fca00078e0005 */
[----:B------:R0:W-:Y:S01]  /*5fb0*/  @P4 STG.E.U16 desc[UR36][R2.64+0xe2], R81 ;  /* 0x0000e25102004986 */ /* 0x0001e2000c101524 */
[C---:B------:R-:W-:Y:S02]  /*5fc0*/  ISETP.GT.AND P4, PT, R0.reuse, RZ, P1 ;  /* 0x000000ff0000720c */ /* 0x040fe40000f84270 */
[----:B------:R-:W-:Y:S01]  /*5fd0*/  ISETP.GT.AND P1, PT, R0, 0x8, P1 ;  /* 0x000000080000780c */ /* 0x000fe20000f24270 */
[----:B0-----:R-:W-:Y:S02]  /*5fe0*/  @P3 IMAD.MOV.U32 R2, RZ, RZ, R6 ;  /* 0x000000ffff023224 */ /* 0x001fe400078e0006 */
[----:B------:R-:W-:-:S05]  /*5ff0*/  @P3 IMAD.MOV.U32 R3, RZ, RZ, R7 ;  /* 0x000000ffff033224 */ /* 0x000fca00078e0007 */
[----:B------:R0:W-:Y:S02]  /*6000*/  @P3 STG.E.U16 desc[UR36][R2.64+0xe0], R82 ;  /* 0x0000e05202003986 */ /* 0x0001e4000c101524 */
[----:B0-----:R-:W-:Y:S02]  /*6010*/  @P2 IMAD.MOV.U32 R2, RZ, RZ, R6 ;  /* 0x000000ffff022224 */ /* 0x001fe400078e0006 */
[----:B------:R-:W-:-:S05]  /*6020*/  @P2 IMAD.MOV.U32 R3, RZ, RZ, R7 ;  /* 0x000000ffff032224 */ /* 0x000fca00078e0007 */
[----:B------:R0:W-:Y:S02]  /*6030*/  @P2 STG.E.U16 desc[UR36][R2.64+0xe2], R83 ;  /* 0x0000e25302002986 */ /* 0x0001e4000c101524 */
[----:B0-----:R-:W-:Y:S02]  /*6040*/  @P4 IMAD.MOV.U32 R2, RZ, RZ, R4 ;  /* 0x000000ffff024224 */ /* 0x001fe400078e0004 */
[----:B------:R-:W-:-:S05]  /*6050*/  @P4 IMAD.MOV.U32 R3, RZ, RZ, R5 ;  /* 0x000000ffff034224 */ /* 0x000fca00078e0005 */
[----:B------:R0:W-:Y:S04]  /*6060*/  @P4 STG.E.U16 desc[UR36][R2.64+0xf0], R84 ;  /* 0x0000f05402004986 */ /* 0x0001e8000c101524 */
[----:B------:R1:W-:Y:S01]  /*6070*/  @P5 STG.E.U16 desc[UR36][R4.64+0xf2], R85 ;  /* 0x0000f25504005986 */ /* 0x0003e2000c101524 */
[----:B0-----:R-:W-:Y:S02]  /*6080*/  @P1 IMAD.MOV.U32 R2, RZ, RZ, R6 ;  /* 0x000000ffff021224 */ /* 0x001fe400078e0006 */
[----:B------:R-:W-:-:S05]  /*6090*/  @P1 IMAD.MOV.U32 R3, RZ, RZ, R7 ;  /* 0x000000ffff031224 */ /* 0x000fca00078e0007 */
[----:B------:R1:W-:Y:S04]  /*60a0*/  @P1 STG.E.U16 desc[UR36][R2.64+0xf0], R86 ;  /* 0x0000f05602001986 */ /* 0x0003e8000c101524 */
[----:B------:R1:W-:Y:S02]  /*60b0*/  @P0 STG.E.U16 desc[UR36][R6.64+0xf2], R87 ;  /* 0x0000f25706000986 */ /* 0x0003e4000c101524 */
.L_x_159:
[----:B------:R-:W-:Y:S05]  /*60c0*/  BSYNC B0 ;  /* 0x0000000000007941 */ /* 0x000fea0003800000 */
.L_x_33:
[----:B01----:R-:W2:Y:S01]  /*60d0*/  LDL.64 R2, [R1] ;  /* 0x0000000001027983 */ /* 0x003ea20000100a00 */
[----:B------:R-:W-:Y:S01]  /*60e0*/  ULDC.64 UR4, c[0x0][0x650] ;  /* 0x0001940000047ab9 */ /* 0x000fe20000000a00 */
[----:B------:R0:W-:Y:S01]  /*60f0*/  SYNCS.ARRIVE.TRANS64.A1T0 RZ, [R96+UR47], RZ ;  /* 0x000000ff60ff79a7 */ /* 0x0001e2000810002f */
[----:B------:R-:W-:Y:S01]  /*6100*/  PRMT R0, RZ, 0x7610, R0 ;  /* 0x00007610ff007816 */ /* 0x000fe20000000000 */
[----:B-----5:R-:W-:Y:S02]  /*6110*/  IMAD.MOV.U32 R19, RZ, RZ, -0x1 ;  /* 0xffffffffff137424 */ /* 0x020fe400078e00ff */
[----:B------:R-:W-:Y:S01]  /*6120*/  IMAD.MOV.U32 R22, RZ, RZ, -0x1 ;  /* 0xffffffffff167424 */ /* 0x000fe200078e00ff */
[----:B--2---:R-:W-:-:S04]  /*6130*/  LEA R18, P0, R2, R18, 0x1 ;  /* 0x0000001202127211 */ /* 0x004fc800078008ff */
[----:B------:R-:W-:Y:S01]  /*6140*/  LEA.HI.X R17, R2, R17, R23, 0x1, P0 ;  /* 0x0000001102117211 */ /* 0x000fe200000f0c17 */
[----:B------:R-:W-:Y:S01]  /*6150*/  IMAD.MOV.U32 R2, RZ, RZ, -0x1 ;  /* 0xffffffffff027424 */ /* 0x000fe200078e00ff */
[----:B------:R-:W-:-:S04]  /*6160*/  ISETP.GE.U32.AND P0, PT, R18, UR4, PT ;  /* 0x0000000412007c0c */ /* 0x000fc8000bf06070 */
[----:B------:R-:W-:-:S13]  /*6170*/  ISETP.GE.U32.AND.EX P0, PT, R17, UR5, PT, P0 ;  /* 0x0000000511007c0c */ /* 0x000fda000bf06100 */
[----:B0-----:R-:W-:Y:S05]  /*6180*/  @P0 BRA `(.L_x_160) ;  /* 0x0000000400700947 */ /* 0x001fea0003800000 */
[----:B------:R-:W0:Y:S01]  /*6190*/  S2R R10, SR_CTAID.X ;  /* 0x00000000000a7919 */ /* 0x000e220000002500 */
[----:B------:R-:W1:Y:S01]  /*61a0*/  LDC.64 R8, c[0x0][0x628] ;  /* 0x00018a00ff087b82 */ /* 0x000e620000000a00 */
[----:B------:R-:W-:Y:S01]  /*61b0*/  ULDC UR4, c[0x0][0x150] ;  /* 0x0000540000047ab9 */ /* 0x000fe20000000800 */
[----:B---34-:R-:W-:Y:S01]  /*61c0*/  IMAD.MOV.U32 R6, RZ, RZ, R18 ;  /* 0x000000ffff067224 */ /* 0x018fe200078e0012 */
[----:B------:R-:W2:Y:S01]  /*61d0*/  S2R R20, SR_CTAID.Y ;  /* 0x0000000000147919 */ /* 0x000ea20000002600 */
[----:B------:R-:W-:-:S04]  /*61e0*/  IMAD.MOV.U32 R7, RZ, RZ, R17 ;  /* 0x000000ffff077224 */ /* 0x000fc800078e0011 */
[----:B------:R-:W3:Y:S08]  /*61f0*/  LDC R15, c[0x0][0x144] ;  /* 0x00005100ff0f7b82 */ /* 0x000ef00000000800 */
[----:B------:R-:W4:Y:S08]  /*6200*/  LDC R0, c[0x0][0x630] ;  /* 0x00018c00ff007b82 */ /* 0x000f300000000800 */
[----:B------:R-:W2:Y:S01]  /*6210*/  LDC.64 R12, c[0x0][0x620] ;  /* 0x00018800ff0c7b82 */ /* 0x000ea20000000a00 */
[----:B-1----:R-:W-:-:S04]  /*6220*/  ISETP.NE.U32.AND P0, PT, R8, RZ, PT ;  /* 0x000000ff0800720c */ /* 0x002fc80003f05070 */
[----:B------:R-:W-:Y:S02]  /*6230*/  ISETP.NE.AND.EX P0, PT, R9, RZ, PT, P0 ;  /* 0x000000ff0900720c */ /* 0x000fe40003f05300 */
[----:B0-----:R-:W-:-:S05]  /*6240*/  I2FP.F32.U32 R2, R10 ;  /* 0x0000000a00027245 */ /* 0x001fca0000201000 */
[----:B------:R-:W-:-:S04]  /*6250*/  FMUL R2, R2, UR4 ;  /* 0x0000000402027c20 */ /* 0x000fc80008400000 */
[----:B------:R0:W1:Y:S02]  /*6260*/  F2I.U32.TRUNC.NTZ R14, R2 ;  /* 0x00000002000e7305 */ /* 0x000064000020f000 */
[----:B---34-:R-:W-:Y:S05]  /*6270*/  @!P0 BRA `(.L_x_161) ;  /* 0x0000000000288947 */ /* 0x018fea0003800000 */
[----:B------:R-:W3:Y:S02]  /*6280*/  LDC R3, c[0x0][0x634] ;  /* 0x00018d00ff037b82 */ /* 0x000ee40000000800 */
[----:B---3--:R-:W-:-:S05]  /*6290*/  IADD3 R7, P0, R18, R3, RZ ;  /* 0x0000000312077210 */ /* 0x008fca0007f1e0ff */
[----:B------:R-:W-:-:S04]  /*62a0*/  IMAD.X R11, RZ, RZ, R17, P0 ;  /* 0x000000ffff0b7224 */ /* 0x000fc800000e0611 */
[----:B0-----:R-:W-:-:S04]  /*62b0*/  IMAD.WIDE.U32 R2, R11, R8, RZ ;  /* 0x000000080b027225 */ /* 0x001fc800078e00ff */
[----:B------:R-:W-:-:S04]  /*62c0*/  IMAD.WIDE.U32 R4, P0, R7, R9, R2 ;  /* 0x0000000907047225 */ /* 0x000fc80007800002 */
[----:B------:R-:W-:-:S04]  /*62d0*/  IMAD.WIDE.U32 R2, R7, R8, RZ ;  /* 0x0000000807027225 */ /* 0x000fc800078e00ff */
[----:B------:R-:W-:Y:S01]  /*62e0*/  IMAD.X R7, RZ, RZ, RZ, P0 ;  /* 0x000000ffff077224 */ /* 0x000fe200000e06ff */
[----:B------:R-:W-:Y:S01]  /*62f0*/  IADD3 RZ, P0, R3, R4, RZ ;  /* 0x0000000403ff7210 */ /* 0x000fe20007f1e0ff */
[----:B------:R-:W-:-:S04]  /*6300*/  IMAD.MOV.U32 R6, RZ, RZ, R5 ;  /* 0x000000ffff067224 */ /* 0x000fc800078e0005 */
[----:B------:R-:W-:-:S08]  /*6310*/  IMAD.WIDE.U32.X R6, R11, R9, R6, P0 ;  /* 0x000000090b067225 */ /* 0x000fd000000e0406 */
.L_x_161:
[----:B------:R-:W3:Y:S01]  /*6320*/  LDC.64 R26, c[0x0][0x640] ;  /* 0x00019000ff1a7b82 */ /* 0x000ee20000000a00 */
[-C--:B------:R-:W-:Y:S01]  /*6330*/  SHF.R.U64 R11, R6, R0.reuse, R7 ;  /* 0x00000000060b7219 */ /* 0x080fe20000001207 */
[----:B------:R-:W-:Y:S01]  /*6340*/  IMAD.MOV.U32 R19, RZ, RZ, R17 ;  /* 0x000000ffff137224 */ /* 0x000fe200078e0011 */
[----:B------:R-:W-:Y:S01]  /*6350*/  SHF.R.U32.HI R0, RZ, R0, R7 ;  /* 0x00000000ff007219 */ /* 0x000fe20000011607 */
[----:B-1----:R-:W-:Y:S01]  /*6360*/  IMAD.MOV R14, RZ, RZ, -R14 ;  /* 0x000000ffff0e7224 */ /* 0x002fe200078e0a0e */
[----:B------:R-:W-:Y:S01]  /*6370*/  IADD3 R5, P0, RZ, -R11, RZ ;  /* 0x8000000bff057210 */ /* 0x000fe20007f1e0ff */
[----:B------:R-:W-:Y:S01]  /*6380*/  ULDC UR4, c[0x0][0x154] ;  /* 0x0000550000047ab9 */ /* 0x000fe20000000800 */
[----:B------:R-:W-:Y:S01]  /*6390*/  IMAD.MOV.U32 R7, RZ, RZ, 0x1 ;  /* 0x00000001ff077424 */ /* 0x000fe200078e00ff */
[----:B------:R-:W1:Y:S01]  /*63a0*/  LDC R4, c[0x0][0x618] ;  /* 0x00018600ff047b82 */ /* 0x000e620000000800 */
[----:B------:R-:W-:Y:S02]  /*63b0*/  IMAD R22, R15, R14, R10 ;  /* 0x0000000e0f167224 */ /* 0x000fe400078e020a */
[----:B------:R-:W-:-:S04]  /*63c0*/  IMAD.X R3, RZ, RZ, ~R0, P0 ;  /* 0x000000ffff037224 */ /* 0x000fc800000e0e00 */
[-C--:B--2---:R-:W-:Y:S01]  /*63d0*/  IMAD R0, R3, R12.reuse, RZ ;  /* 0x0000000c03007224 */ /* 0x084fe200078e02ff */
[----:B------:R-:W2:Y:S01]  /*63e0*/  LDC R6, c[0x0][0x608] ;  /* 0x00018200ff067b82 */ /* 0x000ea20000000800 */
[----:B0-----:R-:W-:-:S04]  /*63f0*/  IMAD.WIDE.U32 R2, R5, R12, R18 ;  /* 0x0000000c05027225 */ /* 0x001fc800078e0012 */
[----:B------:R-:W-:Y:S01]  /*6400*/  IMAD R5, R5, R13, R0 ;  /* 0x0000000d05057224 */ /* 0x000fe200078e0200 */
[----:B------:R-:W-:Y:S02]  /*6410*/  I2FP.F32.U32 R0, R20 ;  /* 0x0000001400007245 */ /* 0x000fe40000201000 */
[----:B------:R-:W0:Y:S01]  /*6420*/  LDC R24, c[0x0][0x658] ;  /* 0x00019600ff187b82 */ /* 0x000e220000000800 */
[----:B------:R-:W-:Y:S01]  /*6430*/  IMAD.IADD R3, R3, 0x1, R5 ;  /* 0x0000000103037824 */ /* 0x000fe200078e0205 */
[----:B---3--:R-:W-:Y:S01]  /*6440*/  ISETP.NE.U32.AND P0, PT, R26, RZ, PT ;  /* 0x000000ff1a00720c */ /* 0x008fe20003f05070 */
[----:B------:R-:W-:Y:S01]  /*6450*/  FMUL R0, R0, UR4 ;  /* 0x0000000400007c20 */ /* 0x000fe20008400000 */
[----:B------:R-:W-:Y:S02]  /*6460*/  IMAD.MOV.U32 R5, RZ, RZ, -0x1 ;  /* 0xffffffffff057424 */ /* 0x000fe400078e00ff */
[----:B------:R-:W-:Y:S01]  /*6470*/  ISETP.NE.AND.EX P0, PT, R27, RZ, PT, P0 ;  /* 0x000000ff1b00720c */ /* 0x000fe20003f05300 */
[----:B------:R3:W4:Y:S01]  /*6480*/  F2I.U32.TRUNC.NTZ R12, R0 ;  /* 0x00000000000c7305 */ /* 0x000722000020f000 */
[----:B------:R-:W3:Y:S01]  /*6490*/  LDC R15, c[0x0][0x148] ;  /* 0x00005200ff0f7b82 */ /* 0x000ee20000000800 */
[----:B-1----:R-:W-:-:S02]  /*64a0*/  SHF.R.U64 R10, R2, R4, R3 ;  /* 0x00000004020a7219 */ /* 0x002fc40000001203 */
[----:B------:R-:W-:-:S05]  /*64b0*/  SHF.R.U32.HI R3, RZ, R4, R3 ;  /* 0x00000004ff037219 */ /* 0x000fca0000011603 */
[----:B------:R-:W1:Y:S01]  /*64c0*/  LDC R14, c[0x0][0x600] ;  /* 0x00018000ff0e7b82 */ /* 0x000e620000000800 */
[-CC-:B--2---:R-:W-:Y:S02]  /*64d0*/  SHF.R.U64 R8, R10, R6.reuse, R3.reuse ;  /* 0x000000060a087219 */ /* 0x184fe40000001203 */
[----:B------:R-:W-:-:S05]  /*64e0*/  SHF.R.U32.HI R3, RZ, R6, R3 ;  /* 0x00000006ff037219 */ /* 0x000fca0000011603 */
[----:B------:R-:W2:Y:S01]  /*64f0*/  LDC R21, c[0x0][0x648] ;  /* 0x00019200ff157b82 */ /* 0x000ea20000000800 */
[-CC-:B0-----:R-:W-:Y:S02]  /*6500*/  SHF.R.U64 R13, R8, R24.reuse, R3.reuse ;  /* 0x00000018080d7219 */ /* 0x181fe40000001203 */
[-C--:B------:R-:W-:Y:S02]  /*6510*/  SHF.L.U32 R5, R5, R24.reuse, RZ ;  /* 0x0000001805057219 */ /* 0x080fe400000006ff */
[-C--:B------:R-:W-:Y:S01]  /*6520*/  SHF.R.U32.HI R3, RZ, R24.reuse, R3 ;  /* 0x00000018ff037219 */ /* 0x080fe20000011603 */
[----:B------:R-:W-:Y:S01]  /*6530*/  IMAD.MOV.U32 R2, RZ, RZ, R13 ;  /* 0x000000ffff027224 */ /* 0x000fe200078e000d */
[----:B------:R-:W-:Y:S01]  /*6540*/  SHF.L.U32 R24, R7, R24, RZ ;  /* 0x0000001807187219 */ /* 0x000fe200000006ff */
[----:B------:R-:W0:Y:S01]  /*6550*/  LDC R25, c[0x0][0x638] ;  /* 0x00018e00ff197b82 */ /* 0x000e220000000800 */
[----:B------:R-:W-:-:S07]  /*6560*/  LOP3.LUT R19, RZ, R5, RZ, 0x33, !PT ;  /* 0x00000005ff137212 */ /* 0x000fce00078e33ff */
[----:B------:R-:W0:Y:S01]  /*6570*/  LDC R28, c[0x0][0x610] ;  /* 0x00018400ff1c7b82 */ /* 0x000e220000000800 */
[----:B----4-:R-:W-:Y:S05]  /*6580*/  @!P0 BRA `(.L_x_162) ;  /* 0x0000000000288947 */ /* 0x010fea0003800000 */
[----:B---3--:R-:W3:Y:S02]  /*6590*/  LDC R0, c[0x0][0x64c] ;  /* 0x00019300ff007b82 */ /* 0x008ee40000000800 */
[----:B---3--:R-:W-:-:S05]  /*65a0*/  IADD3 R7, P0, R13, R0, RZ ;  /* 0x000000000d077210 */ /* 0x008fca0007f1e0ff */
        /* <DEDUP_REMOVED lines=8> */
.L_x_162:
[----:B------:R-:W4:Y:S01]  /*6630*/  LDC R4, c[0x0][0x65c] ;  /* 0x00019700ff047b82 */ /* 0x000f220000000800 */
[----:B--23--:R-:W-:Y:S01]  /*6640*/  SHF.R.U64 R0, R2, R21, R3 ;  /* 0x0000001502007219 */ /* 0x00cfe20000001203 */
[----:B-1----:R-:W-:Y:S01]  /*6650*/  VIADD R3, R14, 0xffffffff ;  /* 0xffffffff0e037836 */ /* 0x002fe20000000000 */
[----:B------:R-:W-:Y:S01]  /*6660*/  LOP3.LUT R19, R8, R19, RZ, 0xc0, !PT ;  /* 0x0000001308137212 */ /* 0x000fe200078ec0ff */
[----:B------:R-:W-:Y:S02]  /*6670*/  IMAD.MOV R12, RZ, RZ, -R12 ;  /* 0x000000ffff0c7224 */ /* 0x000fe400078e0a0c */
[----:B------:R-:W-:Y:S01]  /*6680*/  IMAD.MOV R2, RZ, RZ, -R0 ;  /* 0x000000ffff027224 */ /* 0x000fe200078e0a00 */
[----:B------:R-:W-:Y:S01]  /*6690*/  LOP3.LUT R3, R10, R3, RZ, 0xc0, !PT ;  /* 0x000000030a037212 */ /* 0x000fe200078ec0ff */
[----:B------:R-:W-:Y:S02]  /*66a0*/  IMAD R19, R24, R0, R19 ;  /* 0x0000000018137224 */ /* 0x000fe400078e0213 */
[----:B0-----:R-:W-:-:S04]  /*66b0*/  IMAD R0, R2, R25, R13 ;  /* 0x0000001902007224 */ /* 0x001fc800078e020d */
[----:B------:R-:W-:Y:S01]  /*66c0*/  IMAD R2, R0, R14, R3 ;  /* 0x0000000e00027224 */ /* 0x000fe200078e0203 */
[----:B----4-:R-:W-:Y:S01]  /*66d0*/  ISETP.NE.AND P0, PT, R4, 0x1, PT ;  /* 0x000000010400780c */ /* 0x010fe20003f05270 */
[----:B------:R-:W-:-:S05]  /*66e0*/  IMAD.MOV.U32 R4, RZ, RZ, 0x1 ;  /* 0x00000001ff047424 */ /* 0x000fca00078e00ff */
[----:B------:R-:W-:-:S07]  /*66f0*/  PRMT R0, R4, 0x7610, R0 ;  /* 0x0000761004007816 */ /* 0x000fce0000000000 */
[----:B------:R-:W-:-:S04]  /*6700*/  @P0 IMAD R22, R15, R12, R20 ;  /* 0x0000000c0f160224 */ /* 0x000fc800078e0214 */
[----:B------:R-:W-:-:S05]  /*6710*/  IMAD R19, R19, R28, R22 ;  /* 0x0000001c13137224 */ /* 0x000fca00078e0216 */
[----:B------:R-:W-:Y:S02]  /*6720*/  SEL R22, R2, R19, !P0 ;  /* 0x0000001302167207 */ /* 0x000fe40004000000 */
[----:B------:R-:W-:Y:S01]  /*6730*/  SEL R19, R19, R2, !P0 ;  /* 0x0000000213137207 */ /* 0x000fe20004000000 */
[----:B------:R-:W-:-:S07]  /*6740*/  IMAD.MOV.U32 R2, RZ, RZ, R11 ;  /* 0x000000ffff027224 */ /* 0x000fce00078e000b */
.L_x_160:
[----:B------:R-:W-:Y:S02]  /*6750*/  LOP3.LUT P0, RZ, R0, 0xff, RZ, 0xc0, !PT ;  /* 0x000000ff00ff7812 */ /* 0x000fe4000780c0ff */
[----:B------:R-:W-:-:S11]  /*6760*/  LOP3.LUT R101, R101, 0x1, RZ, 0x3c, !PT ;  /* 0x0000000165657812 */ /* 0x000fd600078e3cff */
[----:B------:R-:W-:Y:S05]  /*6770*/  @P0 BRA `(.L_x_163) ;  /* 0xffffffac00c40947 */ /* 0x000fea000383ffff */
[----:B------:R-:W-:Y:S05]  /*6780*/  EXIT ;  /* 0x000000000000794d */ /* 0x000fea0003800000 */
.L_x_14:
[----:B------:R-:W-:-:S08]  /*6790*/  ISETP.NE.AND P0, PT, R0, RZ, PT ;  /* 0x000000ff0000720c */ /* 0x000fd00003f05270 */
[----:B0-----:R-:W0:-:S00]  /*67a0*/  USETMAXREG.DEALLOC.CTAPOOL 0x28 ;  /* 0x00000028000079c8 */ /* 0x001e0000080e0500 */
[----:B------:R-:W-:Y:S05]  /*67b0*/  @P0 EXIT ;  /* 0x000000000000094d */ /* 0x000fea0003800000 */
[----:B0-----:R-:W-:Y:S01]  /*67c0*/  LOP3.LUT P0, RZ, R8, 0xff, RZ, 0xc0, !PT ;  /* 0x000000ff08ff7812 */ /* 0x001fe2000780c0ff */
[----:B------:R-:W-:Y:S02]  /*67d0*/  IMAD.MOV.U32 R0, RZ, RZ, 0x1 ;  /* 0x00000001ff007424 */ /* 0x000fe400078e00ff */
[----:B------:R-:W-:-:S10]  /*67e0*/  IMAD.MOV.U32 R7, RZ, RZ, RZ ;  /* 0x000000ffff077224 */ /* 0x000fd400078e00ff */
[----:B------:R-:W-:Y:S05]  /*67f0*/  @!P0 BRA `(.L_x_164) ;  /* 0x0000000c001c8947 */ /* 0x000fea0003800000 */
[----:B------:R-:W-:Y:S01]  /*6800*/  LOP3.LUT P0, RZ, R4, 0x1f, RZ, 0xc0, !PT ;  /* 0x0000001f04ff7812 */ /* 0x000fe2000780c0ff */
[----:B------:R-:W-:Y:S01]  /*6810*/  ULDC UR5, c[0x0][0x658] ;  /* 0x0001960000057ab9 */ /* 0x000fe20000000800 */
[----:B------:R-:W-:Y:S01]  /*6820*/  UMOV UR6, 0xffffffff ;  /* 0xffffffff00067882 */ /* 0x000fe20000000000 */
[----:B------:R-:W-:Y:S01]  /*6830*/  BSSY B0, `(.L_x_164) ;  /* 0x00000c3000007945 */ /* 0x000fe20003800000 */
[----:B------:R-:W-:Y:S01]  /*6840*/  USHF.L.U32 UR6, UR6, UR5, URZ ;  /* 0x0000000506067299 */ /* 0x000fe2000800063f */
[C---:B------:R-:W-:Y:S01]  /*6850*/  ISETP.NE.AND P2, PT, R3.reuse, RZ, PT ;  /* 0x000000ff0300720c */ /* 0x040fe20003f45270 */
[----:B------:R-:W-:Y:S01]  /*6860*/  IMAD.MOV.U32 R8, RZ, RZ, 0x1 ;  /* 0x00000001ff087424 */ /* 0x000fe200078e00ff */
[----:B------:R-:W-:Y:S01]  /*6870*/  ISETP.NE.OR P0, PT, R3, RZ, !P0 ;  /* 0x000000ff0300720c */ /* 0x000fe20004705670 */
[----:B------:R-:W-:Y:S01]  /*6880*/  IMAD.MOV.U32 R0, RZ, RZ, 0x1 ;  /* 0x00000001ff007424 */ /* 0x000fe200078e00ff */
[----:B------:R-:W-:Y:S01]  /*6890*/  LOP3.LUT R6, R16, 0x2, RZ, 0xfc, !PT ;  /* 0x0000000210067812 */ /* 0x000fe200078efcff */
[----:B------:R-:W-:Y:S01]  /*68a0*/  IMAD.MOV.U32 R7, RZ, RZ, RZ ;  /* 0x000000ffff077224 */ /* 0x000fe200078e00ff */
[----:B------:R-:W-:Y:S01]  /*68b0*/  ULDC UR4, c[0x0][0x600] ;  /* 0x0001800000047ab9 */ /* 0x000fe20000000800 */
[----:B------:R-:W-:Y:S01]  /*68c0*/  UMOV UR7, 0x1 ;  /* 0x0000000100077882 */ /* 0x000fe20000000000 */
[----:B------:R-:W-:-:S02]  /*68d0*/  UIADD3 UR21, UR40, 0x1, URZ ;  /* 0x0000000128157890 */ /* 0x000fc4000fffe03f */
[----:B------:R-:W-:Y:S02]  /*68e0*/  UIADD3 UR13, UR4, -0x1, URZ ;  /* 0xffffffff040d7890 */ /* 0x000fe4000fffe03f */
[----:B------:R-:W-:Y:S02]  /*68f0*/  USHF.L.U32 UR15, UR7, UR5, URZ ;  /* 0x00000005070f7299 */ /* 0x000fe4000800063f */
[----:B------:R-:W-:Y:S01]  /*6900*/  ULOP3.LUT UR14, URZ, UR6, URZ, 0x33, !UPT ;  /* 0x000000063f0e7292 */ /* 0x000fe2000f8e333f */
[----:B------:R-:W-:-:S11]  /*6910*/  ULDC.64 UR22, c[0x0][0x198] ;  /* 0x0000660000167ab9 */ /* 0x000fd60000000a00 */
.L_x_176:
[----:B------:R-:W-:-:S03]  /*6920*/  UMOV UR4, 0xffffffff ;  /* 0xffffffff00047882 */ /* 0x000fc60000000000 */
[----:B------:R-:W-:Y:S05]  /*6930*/  BRA.DIV UR4, `(.L_x_165) ;  /* 0x0000001604d87947 */ /* 0x000fea000b800000 */
[----:B------:R-:W-:-:S13]  /*6940*/  ELECT P6, URZ, PT ;  /* 0x00000000003f782f */ /* 0x000fda00038c0000 */
.L_x_203:
[----:B------:R-:W0:Y:S01]  /*6950*/  LDC R3, c[0x0][0x28c] ;  /* 0x0000a300ff037b82 */ /* 0x000e220000000800 */
[----:B------:R-:W-:Y:S01]  /*6960*/  BSSY B1, `(.L_x_166) ;  /* 0x0000037000017945 */ /* 0x000fe20003800000 */
[----:B0-----:R-:W-:-:S13]  /*6970*/  ISETP.LT.OR P6, PT, R3, 0x1, !P6 ;  /* 0x000000010300780c */ /* 0x001fda00077c1670 */
[----:B------:R-:W-:Y:S05]  /*6980*/  @P6 BRA `(.L_x_167) ;  /* 0x0000000000d06947 */ /* 0x000fea0003800000 */
[----:B------:R-:W-:Y:S02]  /*6990*/  IMAD.SHL.U32 R22, R22, 0x80, RZ ;  /* 0x0000008016167824 */ /* 0x000fe400078e00ff */
[----:B------:R-:W-:Y:S02]  /*69a0*/  IMAD.SHL.U32 R19, R19, 0x40, RZ ;  /* 0x0000004013137824 */ /* 0x000fe400078e00ff */
[----:B------:R-:W-:Y:S02]  /*69b0*/  IMAD.MOV.U32 R12, RZ, RZ, RZ ;  /* 0x000000ffff0c7224 */ /* 0x000fe400078e00ff */
[----:B------:R-:W-:Y:S02]  /*69c0*/  IMAD.U32 R13, RZ, RZ, UR21 ;  /* 0x00000015ff0d7e24 */ /* 0x000fe4000f8e00ff */
[----:B------:R-:W-:Y:S02]  /*69d0*/  IMAD.MOV.U32 R3, RZ, RZ, R0 ;  /* 0x000000ffff037224 */ /* 0x000fe400078e0000 */
[----:B------:R-:W-:-:S07]  /*69e0*/  IMAD.MOV.U32 R4, RZ, RZ, R7 ;  /* 0x000000ffff047224 */ /* 0x000fce00078e0007 */
.L_x_171:
[----:B------:R-:W0:Y:S01]  /*69f0*/  S2R R10, SR_CgaCtaId ;  /* 0x00000000000a7919 */ /* 0x000e220000008800 */
[----:B------:R-:W-:Y:S01]  /*6a00*/  MOV R5, 0x400 ;  /* 0x0000040000057802 */ /* 0x000fe20000000f00 */
[----:B------:R-:W1:Y:S03]  /*6a10*/  @!P2 LDC R9, c[0x0][0x500] ;  /* 0x00014000ff09ab82 */ /* 0x000e660000000800 */
[----:B0-----:R-:W-:Y:S02]  /*6a20*/  LEA R11, R10, R5, 0x18 ;  /* 0x000000050a0b7211 */ /* 0x001fe400078ec0ff */
[----:B------:R-:W-:-:S03]  /*6a30*/  SHF.L.U32 R5, R3, 0x1f, RZ ;  /* 0x0000001f03057819 */ /* 0x000fc600000006ff */
[----:B------:R-:W-:-:S04]  /*6a40*/  IMAD R10, R4, 0x8, R11 ;  /* 0x00000008040a7824 */ /* 0x000fc800078e020b */
[----:B------:R-:W0:Y:S02]  /*6a50*/  SYNCS.PHASECHK.TRANS64.TRYWAIT P1, [R10+URZ+0x90], R5 ;  /* 0x000090050a0075a7 */ /* 0x000e24000802017f */
[----:B01----:R-:W-:Y:S05]  /*6a60*/  @!P1 BRA `(.L_x_168) ;  /* 0x0000001400ac9947 */ /* 0x003fea0003800000 */
.L_x_204:
[----:B0-----:R-:W-:Y:S01]  /*6a70*/  PRMT R5, R6, 0x9910, RZ ;  /* 0x0000991006057816 */ /* 0x001fe200000000ff */
[----:B------:R0:W-:Y:S03]  /*6a80*/  @!P2 SYNCS.ARRIVE.TRANS64 RZ, [R10+URZ], R9 ;  /* 0x000000090affa9a7 */ /* 0x0001e6000800003f */
[----:B------:R-:W-:-:S13]  /*6a90*/  ISETP.NE.AND P1, PT, R5, 0x2, PT ;  /* 0x000000020500780c */ /* 0x000fda0003f25270 */
[----:B0-----:R-:W-:Y:S05]  /*6aa0*/  @P1 BRA `(.L_x_169) ;  /* 0x0000000000041947 */ /* 0x001fea0003800000 */
[----:B------:R-:W-:Y:S01]  /*6ab0*/  BPT.TRAP 0x1 ;  /* 0x000000040000795c */ /* 0x000fe20000300000 */
.L_x_169:
[----:B------:R-:W-:Y:S05]  /*6ac0*/  @P0 BRA `(.L_x_170) ;  /* 0x0000000000040947 */ /* 0x000fea0003800000 */
[----:B------:R-:W-:Y:S01]  /*6ad0*/  BPT.TRAP 0x1 ;  /* 0x000000040000795c */ /* 0x000fe20000300000 */
.L_x_170:
[--C-:B------:R-:W-:Y:S01]  /*6ae0*/  IMAD R5, R4, 0x1000, R11.reuse ;  /* 0x0000100004057824 */ /* 0x100fe200078e020b */
[----:B------:R-:W-:Y:S01]  /*6af0*/  R2UR UR17, R10 ;  /* 0x000000000a1172ca */ /* 0x000fe200000e0000 */
[----:B------:R-:W-:Y:S01]  /*6b00*/  IMAD R11, R4, 0x2000, R11 ;  /* 0x00002000040b7824 */ /* 0x000fe200078e020b */
[----:B------:R-:W-:Y:S01]  /*6b10*/  R2UR UR19, R12 ;  /* 0x000000000c1372ca */ /* 0x000fe200000e0000 */
[----:B------:R-:W-:Y:S01]  /*6b20*/  VIADD R13, R13, 0xffffffff ;  /* 0xffffffff0d0d7836 */ /* 0x000fe20000000000 */
[----:B------:R-:W-:Y:S01]  /*6b30*/  R2UR UR16, R5 ;  /* 0x00000000051072ca */ /* 0x000fe200000e0000 */
[----:B------:R-:W-:Y:S01]  /*6b40*/  UIADD3 UR4, UP0, UR22, 0xf0, URZ ;  /* 0x000000f016047890 */ /* 0x000fe2000ff1e03f */
[----:B------:R-:W-:Y:S01]  /*6b50*/  R2UR UR8, R11 ;  /* 0x000000000b0872ca */ /* 0x000fe200000e0000 */
[----:B------:R-:W-:Y:S01]  /*6b60*/  UIADD3 UR24, UP1, UR22, 0x1f0, URZ ;  /* 0x000001f016187890 */ /* 0x000fe2000ff3e03f */
[----:B------:R-:W-:Y:S01]  /*6b70*/  R2UR UR20, R2 ;  /* 0x00000000021472ca */ /* 0x000fe200000e0000 */
[----:B------:R-:W-:Y:S01]  /*6b80*/  UIADD3.X UR5, URZ, UR23, URZ, UP0, !UPT ;  /* 0x000000173f057290 */ /* 0x000fe200087fe43f */
[----:B------:R-:W-:Y:S01]  /*6b90*/  R2UR UR18, R19 ;  /* 0x00000000131272ca */ /* 0x000fe200000e0000 */
[----:B------:R-:W-:Y:S01]  /*6ba0*/  VIADD R4, R4, 0x1 ;  /* 0x0000000104047836 */ /* 0x000fe20000000000 */
[----:B------:R-:W-:Y:S01]  /*6bb0*/  R2UR UR11, R22 ;  /* 0x00000000160b72ca */ /* 0x000fe200000e0000 */
[----:B------:R-:W-:Y:S01]  /*6bc0*/  UIADD3.X UR25, URZ, UR23, URZ, UP1, !UPT ;  /* 0x000000173f197290 */ /* 0x000fe20008ffe43f */
[----:B------:R-:W-:Y:S01]  /*6bd0*/  ISETP.GT.AND P3, PT, R13, 0x1, PT ;  /* 0x000000010d00780c */ /* 0x000fe20003f64270 */
[----:B------:R-:W-:Y:S01]  /*6be0*/  UMOV UR6, 0x0 ;  /* 0x0000000000067882 */ /* 0x000fe20000000000 */
[----:B------:R-:W-:Y:S01]  /*6bf0*/  ISETP.NE.AND P1, PT, R4, 0x12, PT ;  /* 0x000000120400780c */ /* 0x000fe20003f25270 */
[----:B------:R-:W-:Y:S01]  /*6c00*/  UIADD3 UR16, UR16, 0x200, URZ ;  /* 0x0000020010107890 */ /* 0x000fe2000fffe03f */
[----:B------:R-:W-:Y:S01]  /*6c10*/  VIADD R12, R12, 0x20 ;  /* 0x000000200c0c7836 */ /* 0x000fe20000000000 */
[----:B------:R-:W-:Y:S01]  /*6c20*/  UIADD3 UR8, UR8, 0x12200, URZ ;  /* 0x0001220008087890 */ /* 0x000fe2000fffe03f */
[----:B------:R-:W-:Y:S01]  /*6c30*/  SEL R10, RZ, 0x1, P1 ;  /* 0x00000001ff0a7807 */ /* 0x000fe20000800000 */
[----:B------:R-:W-:Y:S01]  /*6c40*/  UMOV UR7, 0x10000000 ;  /* 0x1000000000077882 */ /* 0x000fe20000000000 */
[----:B------:R-:W-:Y:S01]  /*6c50*/  UMOV UR9, UR17 ;  /* 0x0000001100097c82 */ /* 0x000fe20008000000 */
[----:B------:R-:W-:Y:S01]  /*6c60*/  UMOV UR10, UR19 ;  /* 0x00000013000a7c82 */ /* 0x000fe20008000000 */
[----:B------:R-:W-:Y:S01]  /*6c70*/  UMOV UR12, UR20 ;  /* 0x00000014000c7c82 */ /* 0x000fe20008000000 */
[----:B------:R-:W-:Y:S01]  /*6c80*/  LOP3.LUT R3, R3, R10, RZ, 0x3c, !PT ;  /* 0x0000000a03037212 */ /* 0x000fe200078e3cff */
[----:B------:R0:W-:Y:S01]  /*6c90*/  UTMALDG.3D [UR16], [UR4], desc[UR6] ;  /* 0x00000610040075b4 */ /* 0x0001e20008011000 */
[----:B------:R-:W-:Y:S01]  /*6ca0*/  SEL R4, R4, RZ, P1 ;  /* 0x000000ff04047207 */ /* 0x000fe20000800000 */
[----:B------:R0:W-:Y:S02]  /*6cb0*/  UTMALDG.3D [UR8], [UR24], desc[UR6] ;  /* 0x00000608180075b4 */ /* 0x0001e40008011000 */
[----:B0-----:R-:W-:Y:S05]  /*6cc0*/  @P3 BRA `(.L_x_171) ;  /* 0xfffffffc00483947 */ /* 0x001fea000383ffff */
.L_x_167:
[----:B------:R-:W-:Y:S05]  /*6cd0*/  BSYNC B1 ;  /* 0x0000000000017941 */ /* 0x000fea0003800000 */
.L_x_166:
[----:B------:R-:W2:Y:S01]  /*6ce0*/  LDL.64 R10, [R1] ;  /* 0x00000000010a7983 */ /* 0x000ea20000100a00 */
[----:B------:R-:W-:Y:S01]  /*6cf0*/  LOP3.LUT P4, RZ, R8, 0xff, RZ, 0xc0, !PT ;  /* 0x000000ff08ff7812 */ /* 0x000fe2000788c0ff */
[----:B------:R-:W-:Y:S01]  /*6d00*/  VIADD R4, R7, UR40 ;  /* 0x0000002807047c36 */ /* 0x000fe20008000000 */
[----:B------:R-:W-:Y:S01]  /*6d10*/  ULDC.64 UR4, c[0x0][0x650] ;  /* 0x0001940000047ab9 */ /* 0x000fe20000000a00 */
[----:B------:R-:W-:Y:S01]  /*6d20*/  IMAD.U32 R7, RZ, RZ, UR40 ;  /* 0x00000028ff077e24 */ /* 0x000fe2000f8e00ff */
[----:B------:R-:W-:Y:S01]  /*6d30*/  UISETP.GE.U32.AND UP0, UPT, UR40, 0x12, UPT ;  /* 0x000000122800788c */ /* 0x000fe2000bf06070 */
[----:B------:R-:W-:Y:S01]  /*6d40*/  BSSY B1, `(.L_x_172) ;  /* 0x000006f000017945 */ /* 0x000fe20003800000 */
[----:B------:R-:W-:Y:S01]  /*6d50*/  ISETP.GT.U32.AND P1, PT, R4, 0x11, PT ;  /* 0x000000110400780c */ /* 0x000fe20003f24070 */
[----:B------:R-:W-:Y:S01]  /*6d60*/  IMAD.MOV.U32 R19, RZ, RZ, -0x1 ;  /* 0xffffffffff137424 */ /* 0x000fe200078e00ff */
[----:B------:R-:W-:Y:S01]  /*6d70*/  PRMT R8, RZ, 0x7610, R8 ;  /* 0x00007610ff087816 */ /* 0x000fe20000000008 */
[----:B------:R-:W-:Y:S01]  /*6d80*/  IMAD.MOV.U32 R22, RZ, RZ, -0x1 ;  /* 0xffffffffff167424 */ /* 0x000fe200078e00ff */
[----:B------:R-:W-:-:S02]  /*6d90*/  ISETP.LT.U32.AND P1, PT, R7, 0x12, P1 ;  /* 0x000000120700780c */ /* 0x000fc40000f21070 */
[----:B------:R-:W-:Y:S01]  /*6da0*/  PLOP3.LUT P3, PT, PT, PT, UP0, 0x80, 0x0 ;  /* 0x000000000000781c */ /* 0x000fe20003f6f008 */
[----:B------:R-:W0:Y:S01]  /*6db0*/  @P4 S2R R3, SR_CgaCtaId ;  /* 0x0000000000034919 */ /* 0x000e220000008800 */
[----:B------:R-:W-:-:S04]  /*6dc0*/  @P4 MOV R2, 0x400 ;  /* 0x0000040000024802 */ /* 0x000fc80000000f00 */
[----:B0-----:R-:W-:Y:S01]  /*6dd0*/  @P4 LEA R5, R3, R2, 0x18 ;  /* 0x0000000203054211 */ /* 0x001fe200078ec0ff */
[----:B------:R-:W-:-:S03]  /*6de0*/  IMAD.WIDE.U32 R2, R4, 0x38e38e39, RZ ;  /* 0x38e38e3904027825 */ /* 0x000fc600078e00ff */
[----:B------:R0:W-:Y:S01]  /*6df0*/  @P4 SYNCS.ARRIVE.TRANS64.A1T0 RZ, [R5+URZ+0x158], RZ ;  /* 0x000158ff05ff49a7 */ /* 0x0001e2000810003f */
[----:B------:R-:W-:Y:S01]  /*6e00*/  IMAD.MOV.U32 R2, RZ, RZ, -0x1 ;  /* 0xffffffffff027424 */ /* 0x000fe200078e00ff */
[----:B0-----:R-:W-:Y:S02]  /*6e10*/  SHF.R.U32.HI R5, RZ, 0x2, R3 ;  /* 0x00000002ff057819 */ /* 0x001fe40000011603 */
[----:B------:R-:W-:-:S03]  /*6e20*/  SEL R3, RZ, 0x1, !P1 ;  /* 0x00000001ff037807 */ /* 0x000fc60004800000 */
[----:B------:R-:W-:Y:S01]  /*6e30*/  IMAD R7, R5, -0x12, R4 ;  /* 0xffffffee05077824 */ /* 0x000fe200078e0204 */
[----:B------:R-:W-:Y:S02]  /*6e40*/  LOP3.LUT R0, R0, R3, RZ, 0x3c, !PT ;  /* 0x0000000300007212 */ /* 0x000fe400078e3cff */
[----:B------:R-:W-:Y:S02]  /*6e50*/  PRMT R3, RZ, 0x7610, R3 ;  /* 0x00007610ff037816 */ /* 0x000fe40000000003 */
[----:B------:R-:W-:Y:S02]  /*6e60*/  @P3 LOP3.LUT R0, R0, 0x1, R5, 0x78, !PT ;  /* 0x0000000100003812 */ /* 0x000fe400078e7805 */
[----:B--2---:R-:W-:-:S04]  /*6e70*/  IADD3 R18, P4, R18, R10, RZ ;  /* 0x0000000a12127210 */ /* 0x004fc80007f9e0ff */
[----:B------:R-:W-:Y:S01]  /*6e80*/  ISETP.GE.U32.AND P1, PT, R18, UR4, PT ;  /* 0x0000000412007c0c */ /* 0x000fe2000bf26070 */
[----:B------:R-:W-:-:S05]  /*6e90*/  IMAD.X R17, R17, 0x1, R23, P4 ;  /* 0x0000000111117824 */ /* 0x000fca00020e0617 */
[----:B------:R-:W-:-:S13]  /*6ea0*/  ISETP.GE.U32.AND.EX P1, PT, R17, UR5, PT, P1 ;  /* 0x0000000511007c0c */ /* 0x000fda000bf26110 */
[----:B------:R-:W-:Y:S05]  /*6eb0*/  @P1 BRA `(.L_x_173) ;  /* 0x00000004005c1947 */ /* 0x000fea0003800000 */
[----:B------:R-:W0:Y:S01]  /*6ec0*/  S2R R11, SR_CTAID.X ;  /* 0x00000000000b7919 */ /* 0x000e220000002500 */
[----:B------:R-:W-:Y:S01]  /*6ed0*/  ULDC.64 UR4, c[0x0][0x628] ;  /* 0x00018a0000047ab9 */ /* 0x000fe20000000a00 */
[----:B------:R-:W1:Y:S01]  /*6ee0*/  LDC R12, c[0x0][0x144] ;  /* 0x00005100ff0c7b82 */ /* 0x000e620000000800 */
[----:B------:R-:W-:Y:S01]  /*6ef0*/  ISETP.NE.U32.AND P1, PT, RZ, UR4, PT ;  /* 0x00000004ff007c0c */ /* 0x000fe2000bf25070 */
[----:B------:R-:W2:Y:S01]  /*6f00*/  S2R R9, SR_CTAID.Y ;  /* 0x0000000000097919 */ /* 0x000ea20000002600 */
[----:B------:R-:W-:Y:S01]  /*6f10*/  ULDC UR6, c[0x0][0x150] ;  /* 0x0000540000067ab9 */ /* 0x000fe20000000800 */
[----:B------:R-:W-:Y:S01]  /*6f20*/  ULDC UR7, c[0x0][0x630] ;  /* 0x00018c0000077ab9 */ /* 0x000fe20000000800 */
[----:B------:R-:W-:Y:S01]  /*6f30*/  ISETP.NE.AND.EX P1, PT, RZ, UR5, PT, P1 ;  /* 0x00000005ff007c0c */ /* 0x000fe2000bf25310 */
[----:B------:R-:W-:Y:S01]  /*6f40*/  IMAD.MOV.U32 R2, RZ, RZ, R18 ;  /* 0x000000ffff027224 */ /* 0x000fe200078e0012 */
[----:B0-----:R-:W-:-:S05]  /*6f50*/  I2FP.F32.U32 R3, R11 ;  /* 0x0000000b00037245 */ /* 0x001fca0000201000 */
[----:B------:R-:W-:Y:S01]  /*6f60*/  FMUL R14, R3, UR6 ;  /* 0x00000006030e7c20 */ /* 0x000fe20008400000 */
[----:B------:R-:W-:-:S05]  /*6f70*/  IMAD.MOV.U32 R3, RZ, RZ, R17 ;  /* 0x000000ffff037224 */ /* 0x000fca00078e0011 */
[----:B--2---:R-:W-:Y:S05]  /*6f80*/  @!P1 BRA `(.L_x_174) ;  /* 0x0000000000289947 */ /* 0x004fea0003800000 */
[----:B------:R-:W-:Y:S02]  /*6f90*/  ULDC UR6, c[0x0][0x634] ;  /* 0x00018d0000067ab9 */ /* 0x000fe40000000800 */
[----:B------:R-:W-:-:S05]  /*6fa0*/  IADD3 R3, P1, R18, UR6, RZ ;  /* 0x0000000612037c10 */ /* 0x000fca000ff3e0ff */
[----:B------:R-:W-:-:S04]  /*6fb0*/  IMAD.X R13, RZ, RZ, R17, P1 ;  /* 0x000000ffff0d7224 */ /* 0x000fc800008e0611 */
[----:B------:R-:W-:-:S04]  /*6fc0*/  IMAD.WIDE.U32 R4, R13, UR4, RZ ;  /* 0x000000040d047c25 */ /* 0x000fc8000f8e00ff */
[----:B------:R-:W-:-:S04]  /*6fd0*/  IMAD.WIDE.U32 R4, P1, R3, UR5, R4 ;  /* 0x0000000503047c25 */ /* 0x000fc8000f820004 */
[----:B------:R-:W-:-:S04]  /*6fe0*/  IMAD.WIDE.U32 R2, R3, UR4, RZ ;  /* 0x0000000403027c25 */ /* 0x000fc8000f8e00ff */
[----:B------:R-:W-:Y:S01]  /*6ff0*/  IMAD.MOV.U32 R2, RZ, RZ, R5 ;  /* 0x000000ffff027224 */ /* 0x000fe200078e0005 */
[----:B------:R-:W-:Y:S01]  /*7000*/  IADD3 RZ, P3, R3, R4, RZ ;  /* 0x0000000403ff7210 */ /* 0x000fe20007f7e0ff */
[----:B------:R-:W-:-:S04]  /*7010*/  IMAD.X R3, RZ, RZ, RZ, P1 ;  /* 0x000000ffff037224 */ /* 0x000fc800008e06ff */
[----:B------:R-:W-:-:S08]  /*7020*/  IMAD.WIDE.U32.X R2, R13, UR5, R2, P3 ;  /* 0x000000050d027c25 */ /* 0x000fd000098e0402 */
.L_x_174:
[--C-:B------:R-:W-:Y:S01]  /*7030*/  SHF.R.U64 R10, R2, UR7, R3.reuse ;  /* 0x00000007020a7c19 */ /* 0x100fe20008001203 */
[----:B------:R-:W0:Y:S01]  /*7040*/  F2I.U32.TRUNC.NTZ R14, R14 ;  /* 0x0000000e000e7305 */ /* 0x000e22000020f000 */
[----:B------:R-:W-:Y:S01]  /*7050*/  SHF.R.U32.HI R2, RZ, UR7, R3 ;  /* 0x00000007ff027c19 */ /* 0x000fe20008011603 */
[----:B------:R-:W-:Y:S01]  /*7060*/  ULDC.64 UR4, c[0x0][0x620] ;  /* 0x0001880000047ab9 */ /* 0x000fe20000000a00 */
[----:B------:R-:W-:Y:S01]  /*7070*/  IADD3 R5, P1, RZ, -R10, RZ ;  /* 0x8000000aff057210 */ /* 0x000fe20007f3e0ff */
[----:B------:R-:W-:Y:S01]  /*7080*/  IMAD.MOV.U32 R3, RZ, RZ, R17 ;  /* 0x000000ffff037224 */ /* 0x000fe200078e0011 */
[----:B------:R-:W-:-:S03]  /*7090*/  ULDC.64 UR6, c[0x0][0x640] ;  /* 0x0001900000067ab9 */ /* 0x000fc60000000a00 */
[----:B------:R-:W-:Y:S01]  /*70a0*/  IMAD.X R2, RZ, RZ, ~R2, P1 ;  /* 0x000000ffff027224 */ /* 0x000fe200008e0e02 */
[----:B------:R-:W-:-:S03]  /*70b0*/  ISETP.NE.U32.AND P1, PT, RZ, UR6, PT ;  /* 0x00000006ff007c0c */ /* 0x000fc6000bf25070 */
[----:B------:R-:W-:Y:S01]  /*70c0*/  IMAD R4, R2, UR4, RZ ;  /* 0x0000000402047c24 */ /* 0x000fe2000f8e02ff */
[----:B------:R-:W-:Y:S01]  /*70d0*/  ISETP.NE.AND.EX P1, PT, RZ, UR7, PT, P1 ;  /* 0x00000007ff007c0c */ /* 0x000fe2000bf25310 */
[----:B------:R-:W-:-:S04]  /*70e0*/  IMAD.MOV.U32 R2, RZ, RZ, R18 ;  /* 0x000000ffff027224 */ /* 0x000fc800078e0012 */
[----:B------:R-:W-:Y:S01]  /*70f0*/  IMAD.WIDE.U32 R2, R5, UR4, R2 ;  /* 0x0000000405027c25 */ /* 0x000fe2000f8e0002 */
[----:B------:R-:W-:-:S03]  /*7100*/  ULDC UR4, c[0x0][0x618] ;  /* 0x0001860000047ab9 */ /* 0x000fc60000000800 */
[----:B------:R-:W-:Y:S01]  /*7110*/  IMAD R5, R5, UR5, R4 ;  /* 0x0000000505057c24 */ /* 0x000fe2000f8e0204 */
[----:B------:R-:W-:Y:S01]  /*7120*/  ULDC UR5, c[0x0][0x154] ;  /* 0x0000550000057ab9 */ /* 0x000fe20000000800 */
[----:B0-----:R-:W-:Y:S02]  /*7130*/  IMAD.MOV R4, RZ, RZ, -R14 ;  /* 0x000000ffff047224 */ /* 0x001fe400078e0a0e */
[----:B------:R-:W0:Y:S01]  /*7140*/  LDC R14, c[0x0][0x148] ;  /* 0x00005200ff0e7b82 */ /* 0x000e220000000800 */
[----:B------:R-:W-:Y:S02]  /*7150*/  IMAD.IADD R3, R3, 0x1, R5 ;  /* 0x0000000103037824 */ /* 0x000fe400078e0205 */
[----:B-1----:R-:W-:Y:S01]  /*7160*/  IMAD R11, R12, R4, R11 ;  /* 0x000000040c0b7224 */ /* 0x002fe200078e020b */
[----:B------:R-:W-:Y:S02]  /*7170*/  I2FP.F32.U32 R4, R9 ;  /* 0x0000000900047245 */ /* 0x000fe40000201000 */
[----:B------:R-:W-:-:S02]  /*7180*/  SHF.R.U64 R12, R2, UR4, R3 ;  /* 0x00000004020c7c19 */ /* 0x000fc40008001203 */
[----:B------:R-:W-:Y:S01]  /*7190*/  SHF.R.U32.HI R3, RZ, UR4, R3 ;  /* 0x00000004ff037c19 */ /* 0x000fe20008011603 */
[----:B------:R-:W-:Y:S01]  /*71a0*/  FMUL R4, R4, UR5 ;  /* 0x0000000504047c20 */ /* 0x000fe20008400000 */
[----:B------:R-:W-:Y:S02]  /*71b0*/  ULDC UR4, c[0x0][0x608] ;  /* 0x0001820000047ab9 */ /* 0x000fe40000000800 */
[--C-:B------:R-:W-:Y:S01]  /*71c0*/  SHF.R.U64 R15, R12, UR4, R3.reuse ;  /* 0x000000040c0f7c19 */ /* 0x100fe20008001203 */
[----:B------:R1:W2:Y:S01]  /*71d0*/  F2I.U32.TRUNC.NTZ R20, R4 ;  /* 0x0000000400147305 */ /* 0x0002a2000020f000 */
[----:B------:R-:W-:Y:S01]  /*71e0*/  SHF.R.U32.HI R2, RZ, UR4, R3 ;  /* 0x00000004ff027c19 */ /* 0x000fe20008011603 */
[----:B------:R-:W-:-:S03]  /*71f0*/  ULDC UR4, c[0x0][0x658] ;  /* 0x0001960000047ab9 */ /* 0x000fc60000000800 */
[--C-:B------:R-:W-:Y:S02]  /*7200*/  SHF.R.U64 R13, R15, UR4, R2.reuse ;  /* 0x000000040f0d7c19 */ /* 0x100fe40008001202 */
[----:B------:R-:W-:-:S03]  /*7210*/  SHF.R.U32.HI R19, RZ, UR4, R2 ;  /* 0x00000004ff137c19 */ /* 0x000fc60008011602 */
[----:B------:R-:W-:Y:S02]  /*7220*/  IMAD.MOV.U32 R2, RZ, RZ, R13 ;  /* 0x000000ffff027224 */ /* 0x000fe400078e000d */
[----:B------:R-:W-:Y:S01]  /*7230*/  IMAD.MOV.U32 R3, RZ, RZ, R19 ;  /* 0x000000ffff037224 */ /* 0x000fe200078e0013 */
[----:B-1----:R-:W-:Y:S06]  /*7240*/  @!P1 BRA `(.L_x_175) ;  /* 0x0000000000289947 */ /* 0x002fec0003800000 */
        /* <DEDUP_REMOVED lines=10> */
.L_x_175:
[----:B------:R-:W1:Y:S01]  /*72f0*/  LDC R4, c[0x0][0x65c] ;  /* 0x00019700ff047b82 */ /* 0x000e620000000800 */
[----:B------:R-:W-:Y:S01]  /*7300*/  ULDC UR4, c[0x0][0x648] ;  /* 0x0001920000047ab9 */ /* 0x000fe20000000800 */
[----:B------:R-:W-:Y:S01]  /*7310*/  LOP3.LUT R15, R15, UR14, RZ, 0xc0, !PT ;  /* 0x0000000e0f0f7c12 */ /* 0x000fe2000f8ec0ff */
[----:B--2---:R-:W-:Y:S01]  /*7320*/  IMAD.MOV R20, RZ, RZ, -R20 ;  /* 0x000000ffff147224 */ /* 0x004fe200078e0a14 */
[----:B------:R-:W-:Y:S01]  /*7330*/  SHF.R.U64 R2, R2, UR4, R3 ;  /* 0x0000000402027c19 */ /* 0x000fe20008001203 */
[----:B------:R-:W-:Y:S01]  /*7340*/  ULDC UR4, c[0x0][0x638] ;  /* 0x00018e0000047ab9 */ /* 0x000fe20000000800 */
[----:B------:R-:W-:Y:S01]  /*7350*/  LOP3.LUT R12, R12, UR13, RZ, 0xc0, !PT ;  /* 0x0000000d0c0c7c12 */ /* 0x000fe2000f8ec0ff */
[----:B------:R-:W-:Y:S01]  /*7360*/  ULDC UR5, c[0x0][0x610] ;  /* 0x0001840000057ab9 */ /* 0x000fe20000000800 */
[----:B------:R-:W-:Y:S01]  /*7370*/  IMAD.MOV.U32 R3, RZ, RZ, 0x1 ;  /* 0x00000001ff037424 */ /* 0x000fe200078e00ff */
[----:B-1----:R-:W-:Y:S01]  /*7380*/  ISETP.NE.AND P1, PT, R4, 0x1, PT ;  /* 0x000000010400780c */ /* 0x002fe20003f25270 */
[----:B------:R-:W-:-:S02]  /*7390*/  IMAD.MOV R4, RZ, RZ, -R2 ;  /* 0x000000ffff047224 */ /* 0x000fc400078e0a02 */
[----:B------:R-:W-:Y:S02]  /*73a0*/  IMAD R2, R2, UR15, R15 ;  /* 0x0000000f02027c24 */ /* 0x000fe4000f8e020f */
[----:B------:R-:W-:Y:S01]  /*73b0*/  IMAD R13, R4, UR4, R13 ;  /* 0x00000004040d7c24 */ /* 0x000fe2000f8e020d */
[----:B------:R-:W-:-:S07]  /*73c0*/  ULDC UR4, c[0x0][0x600] ;  /* 0x0001800000047ab9 */ /* 0x000fce0000000800 */
[----:B0-----:R-:W-:-:S04]  /*73d0*/  @P1 IMAD R11, R14, R20, R9 ;  /* 0x000000140e0b1224 */ /* 0x001fc800078e0209 */
[----:B------:R-:W-:Y:S02]  /*73e0*/  IMAD R11, R2, UR5, R11 ;  /* 0x00000005020b7c24 */ /* 0x000fe4000f8e020b */
[----:B------:R-:W-:-:S05]  /*73f0*/  IMAD R2, R13, UR4, R12 ;  /* 0x000000040d027c24 */ /* 0x000fca000f8e020c */
[----:B------:R-:W-:Y:S02]  /*7400*/  SEL R22, R2, R11, !P1 ;  /* 0x0000000b02167207 */ /* 0x000fe40004800000 */
[----:B------:R-:W-:Y:S01]  /*7410*/  SEL R19, R11, R2, !P1 ;  /* 0x000000020b137207 */ /* 0x000fe20004800000 */
[----:B------:R-:W-:-:S07]  /*7420*/  IMAD.MOV.U32 R2, RZ, RZ, R10 ;  /* 0x000000ffff027224 */ /* 0x000fce00078e000a */
.L_x_173:
[----:B------:R-:W-:Y:S05]  /*7430*/  BSYNC B1 ;  /* 0x0000000000017941 */ /* 0x000fea0003800000 */
.L_x_172:
[----:B------:R-:W-:-:S13]  /*7440*/  LOP3.LUT P1, RZ, R3, 0xff, RZ, 0xc0, !PT ;  /* 0x000000ff03ff7812 */ /* 0x000fda000782c0ff */
[----:B------:R-:W-:Y:S05]  /*7450*/  @P1 BRA `(.L_x_176) ;  /* 0xfffffff400301947 */ /* 0x000fea000383ffff */
[----:B------:R-:W-:Y:S05]  /*7460*/  BSYNC B0 ;  /* 0x0000000000007941 */ /* 0x000fea0003800000 */
.L_x_164:
[----:B------:R-:W-:-:S03]  /*7470*/  UMOV UR4, 0xffffffff ;  /* 0xffffffff00047882 */ /* 0x000fc60000000000 */
[----:B------:R-:W-:Y:S05]  /*7480*/  BRA.DIV UR4, `(.L_x_177) ;  /* 0x0000000e04387947 */ /* 0x000fea000b800000 */
[----:B------:R-:W-:-:S13]  /*7490*/  ELECT P6, URZ, PT ;  /* 0x00000000003f782f */ /* 0x000fda00038c0000 */
.L_x_207:
[----:B------:R-:W-:Y:S04]  /*74a0*/  BSSY B0, `(.L_x_178) ;  /* 0x00000a9000007945 */ /* 0x000fe80003800000 */
[----:B------:R-:W-:Y:S05]  /*74b0*/  @!P6 BRA `(.L_x_179) ;  /* 0x00000008009ce947 */ /* 0x000fea0003800000 */
[----:B------:R-:W-:-:S04]  /*74c0*/  LOP3.LUT R16, R16, 0x2, RZ, 0xfc, !PT ;  /* 0x0000000210107812 */ /* 0x000fc800078efcff */
[----:B------:R-:W-:-:S13]  /*74d0*/  ISETP.NE.AND P0, PT, R16, 0x3, PT ;  /* 0x000000031000780c */ /* 0x000fda0003f05270 */
[----:B------:R-:W-:Y:S05]  /*74e0*/  @!P0 BRA `(.L_x_180) ;  /* 0x0000000000048947 */ /* 0x000fea0003800000 */
[----:B------:R-:W-:Y:S01]  /*74f0*/  BPT.TRAP 0x1 ;  /* 0x000000040000795c */ /* 0x000fe20000300000 */
.L_x_180:
[----:B------:R-:W0:Y:S01]  /*7500*/  S2R R3, SR_CgaCtaId ;  /* 0x0000000000037919 */ /* 0x000e220000008800 */
[----:B------:R-:W-:Y:S02]  /*7510*/  MOV R2, 0x400 ;  /* 0x0000040000027802 */ /* 0x000fe40000000f00 */
[----:B------:R-:W-:Y:S02]  /*7520*/  SHF.L.U32 R4, R0, 0x1f, RZ ;  /* 0x0000001f00047819 */ /* 0x000fe400000006ff */
[----:B0-----:R-:W-:-:S05]  /*7530*/  LEA R2, R3, R2, 0x18 ;  /* 0x0000000203027211 */ /* 0x001fca00078ec0ff */
[----:B------:R-:W-:-:S04]  /*7540*/  VIADD R2, R2, 0x90 ;  /* 0x0000009002027836 */ /* 0x000fc80000000000 */
[C---:B------:R-:W-:Y:S02]  /*7550*/  IMAD R9, R7.reuse, 0x8, R2 ;  /* 0x0000000807097824 */ /* 0x040fe400078e0202 */
[----:B------:R-:W-:Y:S02]  /*7560*/  VIADD R7, R7, 0x1 ;  /* 0x0000000107077836 */ /* 0x000fe40000000000 */
[----:B------:R-:W0:Y:S03]  /*7570*/  SYNCS.PHASECHK.TRANS64.TRYWAIT P0, [R9+URZ], R4 ;  /* 0x00000004090075a7 */ /* 0x000e26000800017f */
[----:B------:R-:W-:-:S04]  /*7580*/  ISETP.NE.AND P1, PT, R7, 0x12, PT ;  /* 0x000000120700780c */ /* 0x000fc80003f25270 */
[----:B------:R-:W-:Y:S02]  /*7590*/  SEL R3, RZ, 0x1, P1 ;  /* 0x00000001ff037807 */ /* 0x000fe40000800000 */
[----:B------:R-:W-:Y:S02]  /*75a0*/  SEL R7, R7, RZ, P1 ;  /* 0x000000ff07077207 */ /* 0x000fe40000800000 */
[----:B------:R-:W-:-:S03]  /*75b0*/  LOP3.LUT R6, R0, R3, RZ, 0x3c, !PT ;  /* 0x0000000300067212 */ /* 0x000fc600078e3cff */
[----:B------:R-:W-:Y:S01]  /*75c0*/  IMAD R8, R7, 0x8, R2 ;  /* 0x0000000807087824 */ /* 0x000fe200078e0202 */
[----:B------:R-:W-:Y:S01]  /*75d0*/  SHF.L.U32 R5, R6, 0x1f, RZ ;  /* 0x0000001f06057819 */ /* 0x000fe200000006ff */
[----:B0-----:R-:W-:Y:S06]  /*75e0*/  @!P0 BRA `(.L_x_181) ;  /* 0x0000000c00008947 */ /* 0x001fec0003800000 */
.L_x_208:
[----:B------:R-:W1:Y:S01]  /*75f0*/  SYNCS.PHASECHK.TRANS64.TRYWAIT P0, [R8+URZ], R5 ;  /* 0x00000005080075a7 */ /* 0x000e62000800017f */
[----:B------:R-:W-:-:S05]  /*7600*/  VIADD R0, R7, 0x1 ;  /* 0x0000000107007836 */ /* 0x000fca0000000000 */
[----:B------:R-:W-:-:S04]  /*7610*/  ISETP.NE.AND P1, PT, R0, 0x12, PT ;  /* 0x000000120000780c */ /* 0x000fc80003f25270 */
[----:B------:R-:W-:Y:S02]  /*7620*/  SEL R3, RZ, 0x1, P1 ;  /* 0x00000001ff037807 */ /* 0x000fe40000800000 */
[----:B------:R-:W-:Y:S02]  /*7630*/  SEL R7, R0, RZ, P1 ;  /* 0x000000ff00077207 */ /* 0x000fe40000800000 */
[----:B------:R-:W-:-:S03]  /*7640*/  LOP3.LUT R6, R6, R3, RZ, 0x3c, !PT ;  /* 0x0000000306067212 */ /* 0x000fc600078e3cff */
[----:B0-----:R-:W-:Y:S01]  /*7650*/  IMAD R9, R7, 0x8, R2 ;  /* 0x0000000807097824 */ /* 0x001fe200078e0202 */
[----:B------:R-:W-:Y:S01]  /*7660*/  SHF.L.U32 R4, R6, 0x1f, RZ ;  /* 0x0000001f06047819 */ /* 0x000fe200000006ff */
[----:B-1----:R-:W-:Y:S06]  /*7670*/  @!P0 BRA `(.L_x_182) ;  /* 0x0000000800f08947 */ /* 0x002fec0003800000 */
.L_x_209:
        /* <DEDUP_REMOVED lines=9> */
.L_x_210:
        /* <DEDUP_REMOVED lines=9> */
.L_x_211:
        /* <DEDUP_REMOVED lines=9> */
.L_x_212:
        /* <DEDUP_REMOVED lines=9> */
.L_x_213:
        /* <DEDUP_REMOVED lines=9> */
.L_x_214:
        /* <DEDUP_REMOVED lines=9> */
.L_x_215:
        /* <DEDUP_REMOVED lines=9> */
.L_x_216:
        /* <DEDUP_REMOVED lines=9> */
.L_x_217:
        /* <DEDUP_REMOVED lines=9> */
.L_x_218:
        /* <DEDUP_REMOVED lines=9> */
.L_x_219:
        /* <DEDUP_REMOVED lines=9> */
.L_x_220:
        /* <DEDUP_REMOVED lines=9> */
.L_x_221:
        /* <DEDUP_REMOVED lines=9> */
.L_x_222:
[----:B------:R-:W1:Y:S01]  /*7dd0*/  SYNCS.PHASECHK.TRANS64.TRYWAIT P0, [R8+URZ], R5 ;  /* 0x00000005080075a7 */ /* 0x000e62000800017f */
[----:B------:R-:W-:-:S05]  /*7de0*/  VIADD R0, R7, 0x1 ;  /* 0x0000000107007836 */ /* 0x000fca0000000000 */
[----:B------:R-:W-:-:S04]  /*7df0*/  ISETP.NE.AND P1, PT, R0, 0x12, PT ;  /* 0x000000120000780c */ /* 0x000fc80003f25270 */
[----:B------:R-:W-:Y:S02]  /*7e00*/  SEL R3, RZ, 0x1, P1 ;  /* 0x00000001ff037807 */ /* 0x000fe40000800000 */
[----:B------:R-:W-:Y:S02]  /*7e10*/  SEL R7, R0, RZ, P1 ;  /* 0x000000ff00077207 */ /* 0x000fe40000800000 */
[----:B0-----:R-:W-:-:S03]  /*7e20*/  LOP3.LUT R9, R6, R3, RZ, 0x3c, !PT ;  /* 0x0000000306097212 */ /* 0x001fc600078e3cff */
[----:B------:R-:W-:Y:S01]  /*7e30*/  IMAD R11, R7, 0x8, R2 ;  /* 0x00000008070b7824 */ /* 0x000fe200078e0202 */
[----:B------:R-:W-:Y:S01]  /*7e40*/  SHF.L.U32 R6, R9, 0x1f, RZ ;  /* 0x0000001f09067819 */ /* 0x000fe200000006ff */
[----:B-1----:R-:W-:Y:S06]  /*7e50*/  @!P0 BRA `(.L_x_196) ;  /* 0x0000000800108947 */ /* 0x002fec0003800000 */
.L_x_223:
[----:B------:R-:W1:Y:S01]  /*7e60*/  SYNCS.PHASECHK.TRANS64.TRYWAIT P0, [R11+URZ], R6 ;  /* 0x000000060b0075a7 */ /* 0x000e62000800017f */
[----:B------:R-:W-:-:S05]  /*7e70*/  VIADD R0, R7, 0x1 ;  /* 0x0000000107007836 */ /* 0x000fca0000000000 */
[----:B------:R-:W-:-:S04]  /*7e80*/  ISETP.NE.AND P1, PT, R0, 0x12, PT ;  /* 0x000000120000780c */ /* 0x000fc80003f25270 */
[----:B------:R-:W-:Y:S02]  /*7e90*/  SEL R4, RZ, 0x1, P1 ;  /* 0x00000001ff047807 */ /* 0x000fe40000800000 */
[----:B------:R-:W-:Y:S02]  /*7ea0*/  SEL R3, R0, RZ, P1 ;  /* 0x000000ff00037207 */ /* 0x000fe40000800000 */
[----:B------:R-:W-:Y:S01]  /*7eb0*/  LOP3.LUT R0, R9, R4, RZ, 0x3c, !PT ;  /* 0x0000000409007212 */ /* 0x000fe200078e3cff */
[----:B-1----:R-:W-:Y:S06]  /*7ec0*/  @!P0 BRA `(.L_x_197) ;  /* 0x0000000800088947 */ /* 0x002fec0003800000 */
.L_x_224:
[----:B------:R-:W-:Y:S01]  /*7ed0*/  IMAD R3, R3, 0x8, R2 ;  /* 0x0000000803037824 */ /* 0x000fe200078e0202 */
[----:B------:R-:W-:-:S07]  /*7ee0*/  SHF.L.U32 R0, R0, 0x1f, RZ ;  /* 0x0000001f00007819 */ /* 0x000fce00000006ff */
.L_x_198:
[----:B--2---:R2:W3:Y:S02]  /*7ef0*/  SYNCS.PHASECHK.TRANS64.TRYWAIT P0, [R3+URZ], R0 ;  /* 0x00000000030075a7 */ /* 0x0044e4000800017f */
[----:B---3--:R-:W-:Y:S05]  /*7f00*/  @!P0 NANOSLEEP.SYNCS 0x989680 ;  /* 0x009896800000895d */ /* 0x008fea0003900000 */
[----:B------:R-:W3:Y:S02]  /*7f10*/  @!P0 SYNCS.PHASECHK.TRANS64 P0, [R3+URZ], R0 ;  /* 0x00000000030085a7 */ /* 0x000ee4000800007f */
[----:B---3--:R-:W-:Y:S05]  /*7f20*/  @!P0 BRA `(.L_x_198) ;  /* 0xfffffffc00f08947 */ /* 0x008fea000383ffff */
.L_x_179:
[----:B------:R-:W-:Y:S05]  /*7f30*/  BSYNC B0 ;  /* 0x0000000000007941 */ /* 0x000fea0003800000 */
.L_x_178:
[----:B------:R-:W-:Y:S05]  /*7f40*/  EXIT ;  /* 0x000000000000794d */ /* 0x000fea0003800000 */
.L_x_16:
[----:B-1----:R1:W2:Y:S02]  /*7f50*/  SYNCS.PHASECHK.TRANS64.TRYWAIT P0, [R95+URZ], R0 ;  /* 0x000000005f0075a7 */ /* 0x0022a4000800017f */
[----:B--2---:R-:W-:Y:S05]  /*7f60*/  @!P0 NANOSLEEP.SYNCS 0x989680 ;  /* 0x009896800000895d */ /* 0x004fea0003900000 */
[----:B------:R-:W2:Y:S02]  /*7f70*/  @!P0 SYNCS.PHASECHK.TRANS64 P0, [R95+URZ], R0 ;  /* 0x000000005f0085a7 */ /* 0x000ea4000800007f */
[----:B--2---:R-:W-:Y:S05]  /*7f80*/  @!P0 BRA `(.L_x_16) ;  /* 0xfffffffc00f08947 */ /* 0x004fea000383ffff */
[----:B------:R-:W-:Y:S05]  /*7f90*/  BRA `(.L_x_199) ;  /* 0xffffff9400d07947 */ /* 0x000fea000383ffff */
.L_x_21:
[----:B--2---:R2:W3:Y:S02]  /*7fa0*/  SYNCS.PHASECHK.TRANS64.TRYWAIT P1, [R3+URZ], R0 ;  /* 0x00000000030075a7 */ /* 0x0044e4000802017f */
[----:B---3--:R-:W-:Y:S05]  /*7fb0*/  @!P1 NANOSLEEP.SYNCS 0x989680 ;  /* 0x009896800000995d */ /* 0x008fea0003900000 */
[----:B------:R-:W3:Y:S02]  /*7fc0*/  @!P1 SYNCS.PHASECHK.TRANS64 P1, [R3+URZ], R0 ;  /* 0x00000000030095a7 */ /* 0x000ee4000802007f */
[----:B---3--:R-:W-:Y:S05]  /*7fd0*/  @!P1 BRA `(.L_x_21) ;  /* 0xfffffffc00f09947 */ /* 0x008fea000383ffff */
[----:B------:R-:W-:Y:S05]  /*7fe0*/  BRA `(.L_x_20) ;  /* 0xffffff9800347947 */ /* 0x000fea000383ffff */
.L_x_26:
[----:B--2---:R-:W-:-:S04]  /*7ff0*/  IMAD.U32 R4, RZ, RZ, UR4 ;  /* 0x00000004ff047e24 */ /* 0x004fc8000f8e00ff */
[----:B------:R2:W3:Y:S03]  /*8000*/  SYNCS.PHASECHK.TRANS64.TRYWAIT P1, [R4+URZ], R3 ;  /* 0x00000003040075a7 */ /* 0x0004e6000802017f */
[----:B---3--:R-:W-:Y:S05]  /*8010*/  @!P1 NANOSLEEP.SYNCS 0x989680 ;  /* 0x009896800000995d */ /* 0x008fea0003900000 */
[----:B------:R-:W3:Y:S02]  /*8020*/  @!P1 SYNCS.PHASECHK.TRANS64 P1, [R4+URZ], R3 ;  /* 0x00000003040095a7 */ /* 0x000ee4000802007f */
[----:B---3--:R-:W-:Y:S05]  /*8030*/  @!P1 BRA `(.L_x_26) ;  /* 0xfffffffc00ec9947 */ /* 0x008fea000383ffff */
[----:B------:R-:W-:Y:S05]  /*8040*/  BRA `(.L_x_25) ;  /* 0xffffff9800ac7947 */ /* 0x000fea000383ffff */
.L_x_32:
[----:B---3--:R3:W4:Y:S02]  /*8050*/  SYNCS.PHASECHK.TRANS64.TRYWAIT P0, [R95+URZ+0x10], R0 ;  /* 0x000010005f0075a7 */ /* 0x008724000800017f */
[----:B----4-:R-:W-:Y:S05]  /*8060*/  @!P0 NANOSLEEP.SYNCS 0x989680 ;  /* 0x009896800000895d */ /* 0x010fea0003900000 */
[----:B------:R-:W4:Y:S02]  /*8070*/  @!P0 SYNCS.PHASECHK.TRANS64 P0, [R95+URZ+0x10], R0 ;  /* 0x000010005f0085a7 */ /* 0x000f24000800007f */
[----:B----4-:R-:W-:Y:S05]  /*8080*/  @!P0 BRA `(.L_x_32) ;  /* 0xfffffffc00f08947 */ /* 0x010fea000383ffff */
[----:B------:R-:W-:Y:S05]  /*8090*/  BRA `(.L_x_200) ;  /* 0xffffff9c00a47947 */ /* 0x000fea000383ffff */
.L_x_165:
[----:B------:R-:W-:Y:S01]  /*80a0*/  BSSY B1, `(.L_x_201) ;  /* 0x0000006000017945 */ /* 0x000fe20003800000 */
[----:B------:R-:W-:-:S07]  /*80b0*/  IMAD.MOV.U32 R15, RZ, RZ, -0x1 ;  /* 0xffffffffff0f7424 */ /* 0x000fce00078e00ff */
[----:B-----5:R-:W-:Y:S05]  /*80c0*/  WARPSYNC.COLLECTIVE R15, `(.L_x_202) ;  /* 0x000000000f0c7348 */ /* 0x020fea0003c00000 */
[----:B------:R-:W-:Y:S02]  /*80d0*/  ELECT P6, UR62, PT ;  /* 0x00000000003e782f */ /* 0x000fe400038c0000 */
[----:B------:R-:W-:Y:S01]  /*80e0*/  MOV R14, UR62 ;  /* 0x0000003e000e7c02 */ /* 0x000fe20008000f00 */
[----:B-----5:R-:W-:Y:S10]  /*80f0*/  ENDCOLLECTIVE ;  /* 0x000000000000791b */ /* 0x020ff40003800000 */
.L_x_202:
[----:B------:R-:W-:Y:S05]  /*8100*/  BSYNC B1 ;  /* 0x0000000000017941 */ /* 0x000fea0003800000 */
.L_x_201:
[----:B------:R-:W-:Y:S05]  /*8110*/  BRA `(.L_x_203) ;  /* 0xffffffe8000c7947 */ /* 0x000fea000383ffff */
.L_x_168:
[----:B0-----:R0:W1:Y:S02]  /*8120*/  SYNCS.PHASECHK.TRANS64.TRYWAIT P1, [R10+URZ+0x90], R5 ;  /* 0x000090050a0075a7 */ /* 0x001064000802017f */
[----:B-1----:R-:W-:Y:S05]  /*8130*/  @!P1 NANOSLEEP.SYNCS 0x989680 ;  /* 0x009896800000995d */ /* 0x002fea0003900000 */
[----:B------:R-:W1:Y:S02]  /*8140*/  @!P1 SYNCS.PHASECHK.TRANS64 P1, [R10+URZ+0x90], R5 ;  /* 0x000090050a0095a7 */ /* 0x000e64000802007f */
[----:B-1----:R-:W-:Y:S05]  /*8150*/  @!P1 BRA `(.L_x_168) ;  /* 0xfffffffc00f09947 */ /* 0x002fea000383ffff */
[----:B------:R-:W-:Y:S05]  /*8160*/  BRA `(.L_x_204) ;  /* 0xffffffe800407947 */ /* 0x000fea000383ffff */
.L_x_177:
[----:B------:R-:W-:Y:S01]  /*8170*/  BSSY B0, `(.L_x_205) ;  /* 0x0000006000007945 */ /* 0x000fe20003800000 */
[----:B------:R-:W-:-:S07]  /*8180*/  IMAD.MOV.U32 R15, RZ, RZ, -0x1 ;  /* 0xffffffffff0f7424 */ /* 0x000fce00078e00ff */
[----:B-----5:R-:W-:Y:S05]  /*8190*/  WARPSYNC.COLLECTIVE R15, `(.L_x_206) ;  /* 0x000000000f0c7348 */ /* 0x020fea0003c00000 */
[----:B------:R-:W-:Y:S02]  /*81a0*/  ELECT P6, UR62, PT ;  /* 0x00000000003e782f */ /* 0x000fe400038c0000 */
[----:B------:R-:W-:Y:S01]  /*81b0*/  MOV R14, UR62 ;  /* 0x0000003e000e7c02 */ /* 0x000fe20008000f00 */
[----:B-----5:R-:W-:Y:S10]  /*81c0*/  ENDCOLLECTIVE ;  /* 0x000000000000791b */ /* 0x020ff40003800000 */
.L_x_206:
[----:B------:R-:W-:Y:S05]  /*81d0*/  BSYNC B0 ;  /* 0x0000000000007941 */ /* 0x000fea0003800000 */
.L_x_205:
[----:B------:R-:W-:Y:S05]  /*81e0*/  BRA `(.L_x_207) ;  /* 0xfffffff000ac7947 */ /* 0x000fea000383ffff */
.L_x_181:
[----:B0-----:R0:W1:Y:S02]  /*81f0*/  SYNCS.PHASECHK.TRANS64.TRYWAIT P0, [R9+URZ], R4 ;  /* 0x00000004090075a7 */ /* 0x001064000800017f */
[----:B-1----:R-:W-:Y:S05]  /*8200*/  @!P0 NANOSLEEP.SYNCS 0x989680 ;  /* 0x009896800000895d */ /* 0x002fea0003900000 */
[----:B------:R-:W1:Y:S02]  /*8210*/  @!P0 SYNCS.PHASECHK.TRANS64 P0, [R9+URZ], R4 ;  /* 0x00000004090085a7 */ /* 0x000e64000800007f */
[----:B-1----:R-:W-:Y:S05]  /*8220*/  @!P0 BRA `(.L_x_181) ;  /* 0xfffffffc00f08947 */ /* 0x002fea000383ffff */
[----:B------:R-:W-:Y:S05]  /*8230*/  BRA `(.L_x_208) ;  /* 0xfffffff000ec7947 */ /* 0x000fea000383ffff */
.L_x_182:
[----:B0-----:R0:W1:Y:S02]  /*8240*/  SYNCS.PHASECHK.TRANS64.TRYWAIT P0, [R8+URZ], R5 ;  /* 0x00000005080075a7 */ /* 0x001064000800017f */
[----:B-1----:R-:W-:Y:S05]  /*8250*/  @!P0 NANOSLEEP.SYNCS 0x989680 ;  /* 0x009896800000895d */ /* 0x002fea0003900000 */
[----:B------:R-:W1:Y:S02]  /*8260*/  @!P0 SYNCS.PHASECHK.TRANS64 P0, [R8+URZ], R5 ;  /* 0x00000005080085a7 */ /* 0x000e64000800007f */
[----:B-1----:R-:W-:Y:S05]  /*8270*/  @!P0 BRA `(.L_x_182) ;  /* 0xfffffffc00f08947 */ /* 0x002fea000383ffff */
[----:B------:R-:W-:Y:S05]  /*8280*/  BRA `(.L_x_209) ;  /* 0xfffffff000fc7947 */ /* 0x000fea000383ffff */
.L_x_183:
[----:B0-----:R0:W1:Y:S02]  /*8290*/  SYNCS.PHASECHK.TRANS64.TRYWAIT P0, [R9+URZ], R4 ;  /* 0x00000004090075a7 */ /* 0x001064000800017f */
[----:B-1----:R-:W-:Y:S05]  /*82a0*/  @!P0 NANOSLEEP.SYNCS 0x989680 ;  /* 0x009896800000895d */ /* 0x002fea0003900000 */
[----:B------:R-:W1:Y:S02]  /*82b0*/  @!P0 SYNCS.PHASECHK.TRANS64 P0, [R9+URZ], R4 ;  /* 0x00000004090085a7 */ /* 0x000e64000800007f */
[----:B-1----:R-:W-:Y:S05]  /*82c0*/  @!P0 BRA `(.L_x_183) ;  /* 0xfffffffc00f08947 */ /* 0x002fea000383ffff */
[----:B------:R-:W-:Y:S05]  /*82d0*/  BRA `(.L_x_210) ;  /* 0xfffffff4000c7947 */ /* 0x000fea000383ffff */
.L_x_184:
[----:B0-----:R0:W1:Y:S02]  /*82e0*/  SYNCS.PHASECHK.TRANS64.TRYWAIT P0, [R8+URZ], R5 ;  /* 0x00000005080075a7 */ /* 0x001064000800017f */
[----:B-1----:R-:W-:Y:S05]  /*82f0*/  @!P0 NANOSLEEP.SYNCS 0x989680 ;  /* 0x009896800000895d */ /* 0x002fea0003900000 */
[----:B------:R-:W1:Y:S02]  /*8300*/  @!P0 SYNCS.PHASECHK.TRANS64 P0, [R8+URZ], R5 ;  /* 0x00000005080085a7 */ /* 0x000e64000800007f */
[----:B-1----:R-:W-:Y:S05]  /*8310*/  @!P0 BRA `(.L_x_184) ;  /* 0xfffffffc00f08947 */ /* 0x002fea000383ffff */
[----:B------:R-:W-:Y:S05]  /*8320*/  BRA `(.L_x_211) ;  /* 0xfffffff4001c7947 */ /* 0x000fea000383ffff */
.L_x_185:
[----:B0-----:R0:W1:Y:S02]  /*8330*/  SYNCS.PHASECHK.TRANS64.TRYWAIT P0, [R9+URZ], R4 ;  /* 0x00000004090075a7 */ /* 0x001064000800017f */
[----:B-1----:R-:W-:Y:S05]  /*8340*/  @!P0 NANOSLEEP.SYNCS 0x989680 ;  /* 0x009896800000895d */ /* 0x002fea0003900000 */
[----:B------:R-:W1:Y:S02]  /*8350*/  @!P0 SYNCS.PHASECHK.TRANS64 P0, [R9+URZ], R4 ;  /* 0x00000004090085a7 */ /* 0x000e64000800007f */
[----:B-1----:R-:W-:Y:S05]  /*8360*/  @!P0 BRA `(.L_x_185) ;  /* 0xfffffffc00f08947 */ /* 0x002fea000383ffff */
[----:B------:R-:W-:Y:S05]  /*8370*/  BRA `(.L_x_212) ;  /* 0xfffffff4002c7947 */ /* 0x000fea000383ffff */
.L_x_186:
[----:B0-----:R0:W1:Y:S02]  /*8380*/  SYNCS.PHASECHK.TRANS64.TRYWAIT P0, [R8+URZ], R5 ;  /* 0x00000005080075a7 */ /* 0x001064000800017f */
[----:B-1----:R-:W-:Y:S05]  /*8390*/  @!P0 NANOSLEEP.SYNCS 0x989680 ;  /* 0x009896800000895d */ /* 0x002fea0003900000 */
[----:B------:R-:W1:Y:S02]  /*83a0*/  @!P0 SYNCS.PHASECHK.TRANS64 P0, [R8+URZ], R5 ;  /* 0x00000005080085a7 */ /* 0x000e64000800007f */
[----:B-1----:R-:W-:Y:S05]  /*83b0*/  @!P0 BRA `(.L_x_186) ;  /* 0xfffffffc00f08947 */ /* 0x002fea000383ffff */
[----:B------:R-:W-:Y:S05]  /*83c0*/  BRA `(.L_x_213) ;  /* 0xfffffff4003c7947 */ /* 0x000fea000383ffff */
.L_x_187:
[----:B0-----:R0:W1:Y:S02]  /*83d0*/  SYNCS.PHASECHK.TRANS64.TRYWAIT P0, [R9+URZ], R4 ;  /* 0x00000004090075a7 */ /* 0x001064000800017f */
[----:B-1----:R-:W-:Y:S05]  /*83e0*/  @!P0 NANOSLEEP.SYNCS 0x989680 ;  /* 0x009896800000895d */ /* 0x002fea0003900000 */
[----:B------:R-:W1:Y:S02]  /*83f0*/  @!P0 SYNCS.PHASECHK.TRANS64 P0, [R9+URZ], R4 ;  /* 0x00000004090085a7 */ /* 0x000e64000800007f */
[----:B-1----:R-:W-:Y:S05]  /*8400*/  @!P0 BRA `(.L_x_187) ;  /* 0xfffffffc00f08947 */ /* 0x002fea000383ffff */
[----:B------:R-:W-:Y:S05]  /*8410*/  BRA `(.L_x_214) ;  /* 0xfffffff4004c7947 */ /* 0x000fea000383ffff */
.L_x_188:
[----:B0-----:R0:W1:Y:S02]  /*8420*/  SYNCS.PHASECHK.TRANS64.TRYWAIT P0, [R8+URZ], R5 ;  /* 0x00000005080075a7 */ /* 0x001064000800017f */
[----:B-1----:R-:W-:Y:S05]  /*8430*/  @!P0 NANOSLEEP.SYNCS 0x989680 ;  /* 0x009896800000895d */ /* 0x002fea0003900000 */
[----:B------:R-:W1:Y:S02]  /*8440*/  @!P0 SYNCS.PHASECHK.TRANS64 P0, [R8+URZ], R5 ;  /* 0x00000005080085a7 */ /* 0x000e64000800007f */
[----:B-1----:R-:W-:Y:S05]  /*8450*/  @!P0 BRA `(.L_x_188) ;  /* 0xfffffffc00f08947 */ /* 0x002fea000383ffff */
[----:B------:R-:W-:Y:S05]  /*8460*/  BRA `(.L_x_215) ;  /* 0xfffffff4005c7947 */ /* 0x000fea000383ffff */
.L_x_189:
[----:B0-----:R0:W1:Y:S02]  /*8470*/  SYNCS.PHASECHK.TRANS64.TRYWAIT P0, [R9+URZ], R4 ;  /* 0x00000004090075a7 */ /* 0x001064000800017f */
[----:B-1----:R-:W-:Y:S05]  /*8480*/  @!P0 NANOSLEEP.SYNCS 0x989680 ;  /* 0x009896800000895d */ /* 0x002fea0003900000 */
[----:B------:R-:W1:Y:S02]  /*8490*/  @!P0 SYNCS.PHASECHK.TRANS64 P0, [R9+URZ], R4 ;  /* 0x00000004090085a7 */ /* 0x000e64000800007f */
[----:B-1----:R-:W-:Y:S05]  /*84a0*/  @!P0 BRA `(.L_x_189) ;  /* 0xfffffffc00f08947 */ /* 0x002fea000383ffff */
[----:B------:R-:W-:Y:S05]  /*84b0*/  BRA `(.L_x_216) ;  /* 0xfffffff4006c7947 */ /* 0x000fea000383ffff */
.L_x_190:
[----:B0-----:R0:W1:Y:S02]  /*84c0*/  SYNCS.PHASECHK.TRANS64.TRYWAIT P0, [R8+URZ], R5 ;  /* 0x00000005080075a7 */ /* 0x001064000800017f */
[----:B-1----:R-:W-:Y:S05]  /*84d0*/  @!P0 NANOSLEEP.SYNCS 0x989680 ;  /* 0x009896800000895d */ /* 0x002fea0003900000 */
[----:B------:R-:W1:Y:S02]  /*84e0*/  @!P0 SYNCS.PHASECHK.TRANS64 P0, [R8+URZ], R5 ;  /* 0x00000005080085a7 */ /* 0x000e64000800007f */
[----:B-1----:R-:W-:Y:S05]  /*84f0*/  @!P0 BRA `(.L_x_190) ;  /* 0xfffffffc00f08947 */ /* 0x002fea000383ffff */
[----:B------:R-:W-:Y:S05]  /*8500*/  BRA `(.L_x_217) ;  /* 0xfffffff4007c7947 */ /* 0x000fea000383ffff */
.L_x_191:
[----:B0-----:R0:W1:Y:S02]  /*8510*/  SYNCS.PHASECHK.TRANS64.TRYWAIT P0, [R9+URZ], R4 ;  /* 0x00000004090075a7 */ /* 0x001064000800017f */
[----:B-1----:R-:W-:Y:S05]  /*8520*/  @!P0 NANOSLEEP.SYNCS 0x989680 ;  /* 0x009896800000895d */ /* 0x002fea0003900000 */
[----:B------:R-:W1:Y:S02]  /*8530*/  @!P0 SYNCS.PHASECHK.TRANS64 P0, [R9+URZ], R4 ;  /* 0x00000004090085a7 */ /* 0x000e64000800007f */
[----:B-1----:R-:W-:Y:S05]  /*8540*/  @!P0 BRA `(.L_x_191) ;  /* 0xfffffffc00f08947 */ /* 0x002fea000383ffff */
[----:B------:R-:W-:Y:S05]  /*8550*/  BRA `(.L_x_218) ;  /* 0xfffffff4008c7947 */ /* 0x000fea000383ffff */
.L_x_192:
[----:B0-----:R0:W1:Y:S02]  /*8560*/  SYNCS.PHASECHK.TRANS64.TRYWAIT P0, [R8+URZ], R5 ;  /* 0x00000005080075a7 */ /* 0x001064000800017f */
[----:B-1----:R-:W-:Y:S05]  /*8570*/  @!P0 NANOSLEEP.SYNCS 0x989680 ;  /* 0x009896800000895d */ /* 0x002fea0003900000 */
[----:B------:R-:W1:Y:S02]  /*8580*/  @!P0 SYNCS.PHASECHK.TRANS64 P0, [R8+URZ], R5 ;  /* 0x00000005080085a7 */ /* 0x000e64000800007f */
[----:B-1----:R-:W-:Y:S05]  /*8590*/  @!P0 BRA `(.L_x_192) ;  /* 0xfffffffc00f08947 */ /* 0x002fea000383ffff */
[----:B------:R-:W-:Y:S05]  /*85a0*/  BRA `(.L_x_219) ;  /* 0xfffffff4009c7947 */ /* 0x000fea000383ffff */
.L_x_193:
[----:B0-----:R0:W1:Y:S02]  /*85b0*/  SYNCS.PHASECHK.TRANS64.TRYWAIT P0, [R9+URZ], R4 ;  /* 0x00000004090075a7 */ /* 0x001064000800017f */
[----:B-1----:R-:W-:Y:S05]  /*85c0*/  @!P0 NANOSLEEP.SYNCS 0x989680 ;  /* 0x009896800000895d */ /* 0x002fea0003900000 */
[----:B------:R-:W1:Y:S02]  /*85d0*/  @!P0 SYNCS.PHASECHK.TRANS64 P0, [R9+URZ], R4 ;  /* 0x00000004090085a7 */ /* 0x000e64000800007f */
[----:B-1----:R-:W-:Y:S05]  /*85e0*/  @!P0 BRA `(.L_x_193) ;  /* 0xfffffffc00f08947 */ /* 0x002fea000383ffff */
[----:B------:R-:W-:Y:S05]  /*85f0*/  BRA `(.L_x_220) ;  /* 0xfffffff400ac7947 */ /* 0x000fea000383ffff */
.L_x_194:
[----:B0-----:R0:W1:Y:S02]  /*8600*/  SYNCS.PHASECHK.TRANS64.TRYWAIT P0, [R8+URZ], R5 ;  /* 0x00000005080075a7 */ /* 0x001064000800017f */
[----:B-1----:R-:W-:Y:S05]  /*8610*/  @!P0 NANOSLEEP.SYNCS 0x989680 ;  /* 0x009896800000895d */ /* 0x002fea0003900000 */
[----:B------:R-:W1:Y:S02]  /*8620*/  @!P0 SYNCS.PHASECHK.TRANS64 P0, [R8+URZ], R5 ;  /* 0x00000005080085a7 */ /* 0x000e64000800007f */
[----:B-1----:R-:W-:Y:S05]  /*8630*/  @!P0 BRA `(.L_x_194) ;  /* 0xfffffffc00f08947 */ /* 0x002fea000383ffff */
[----:B------:R-:W-:Y:S05]  /*8640*/  BRA `(.L_x_221) ;  /* 0xfffffff400bc7947 */ /* 0x000fea000383ffff */
.L_x_195:
[----:B0-----:R0:W1:Y:S02]  /*8650*/  SYNCS.PHASECHK.TRANS64.TRYWAIT P0, [R9+URZ], R4 ;  /* 0x00000004090075a7 */ /* 0x001064000800017f */
[----:B-1----:R-:W-:Y:S05]  /*8660*/  @!P0 NANOSLEEP.SYNCS 0x989680 ;  /* 0x009896800000895d */ /* 0x002fea0003900000 */
[----:B------:R-:W1:Y:S02]  /*8670*/  @!P0 SYNCS.PHASECHK.TRANS64 P0, [R9+URZ], R4 ;  /* 0x00000004090085a7 */ /* 0x000e64000800007f */
[----:B-1----:R-:W-:Y:S05]  /*8680*/  @!P0 BRA `(.L_x_195) ;  /* 0xfffffffc00f08947 */ /* 0x002fea000383ffff */
[----:B------:R-:W-:Y:S05]  /*8690*/  BRA `(.L_x_222) ;  /* 0xfffffff400cc7947 */ /* 0x000fea000383ffff */
.L_x_196:
[----:B0-----:R0:W1:Y:S02]  /*86a0*/  SYNCS.PHASECHK.TRANS64.TRYWAIT P0, [R8+URZ], R5 ;  /* 0x00000005080075a7 */ /* 0x001064000800017f */
[----:B-1----:R-:W-:Y:S05]  /*86b0*/  @!P0 NANOSLEEP.SYNCS 0x989680 ;  /* 0x009896800000895d */ /* 0x002fea0003900000 */
[----:B------:R-:W1:Y:S02]  /*86c0*/  @!P0 SYNCS.PHASECHK.TRANS64 P0, [R8+URZ], R5 ;  /* 0x00000005080085a7 */ /* 0x000e64000800007f */
[----:B-1----:R-:W-:Y:S05]  /*86d0*/  @!P0 BRA `(.L_x_196) ;  /* 0xfffffffc00f08947 */ /* 0x002fea000383ffff */
[----:B------:R-:W-:Y:S05]  /*86e0*/  BRA `(.L_x_223) ;  /* 0xfffffff400dc7947 */ /* 0x000fea000383ffff */
.L_x_197:
[----:B-1----:R1:W2:Y:S02]  /*86f0*/  SYNCS.PHASECHK.TRANS64.TRYWAIT P0, [R11+URZ], R6 ;  /* 0x000000060b0075a7 */ /* 0x0022a4000800017f */
[----:B--2---:R-:W-:Y:S05]  /*8700*/  @!P0 NANOSLEEP.SYNCS 0x989680 ;  /* 0x009896800000895d */ /* 0x004fea0003900000 */
[----:B------:R-:W2:Y:S02]  /*8710*/  @!P0 SYNCS.PHASECHK.TRANS64 P0, [R11+URZ], R6 ;  /* 0x000000060b0085a7 */ /* 0x000ea4000800007f */
[----:B--2---:R-:W-:Y:S05]  /*8720*/  @!P0 BRA `(.L_x_197) ;  /* 0xfffffffc00f08947 */ /* 0x004fea000383ffff */
[----:B------:R-:W-:Y:S05]  /*8730*/  BRA `(.L_x_224) ;  /* 0xfffffff400e47947 */ /* 0x000fea000383ffff */
.L_x_225:
[----:B------:R-:W-:-:S00]  /*8740*/  BRA `(.L_x_225) ;  /* 0xfffffffc00fc7947 */ /* 0x000fc0000383ffff */
[----:B------:R-:W-:-:S00]  /*8750*/  NOP ;  /* 0x0000000000007918 */ /* 0x000fc00000000000 */
        /* <DEDUP_REMOVED lines=10> */
.L_x_226:


//--------------------- .nv.global.init           --------------------------
	.section	.nv.global.init,"aw",@progbits
.nv.global.init:
	.type		$str$22,@object
	.size		$str$22,($str$23 - $str$22)
$str$22:
        /*0000*/ 	.byte	0x6b, 0x5f, 0x74, 0x69, 0x6c, 0x65, 0x5f, 0x63, 0x6f, 0x75, 0x6e, 0x74, 0x20, 0x3e, 0x3d, 0x20
        /*0010*/ 	.byte	0x31, 0x00
	.type		$str$23,@object
	.size		$str$23,(__unnamed_1 - $str$23)
$str$23:
        /*0012*/ 	.byte	0x2f, 0x74, 0x6d, 0x70, 0x2f, 0x63, 0x75, 0x74, 0x6c, 0x61, 0x73, 0x73, 0x5f, 0x73, 0x77, 0x65
        /*0022*/ 	.byte	0x65, 0x70, 0x5f, 0x73, 0x72, 0x63, 0x2f, 0x69, 0x6e, 0x63, 0x6c, 0x75, 0x64, 0x65, 0x2f, 0x63
        /*0032*/ 	.byte	0x75, 0x74, 0x6c, 0x61, 0x73, 0x73, 0x2f, 0x67, 0x65, 0x6d, 0x6d, 0x2f, 0x63, 0x6f, 0x6c, 0x6c
        /*0042*/ 	.byte	0x65, 0x63, 0x74, 0x69, 0x76, 0x65, 0x2f, 0x73, 0x6d, 0x39, 0x30, 0x5f, 0x6d, 0x6d, 0x61, 0x5f
        /*0052*/ 	.byte	0x74, 0x6d, 0x61, 0x5f, 0x67, 0x6d, 0x6d, 0x61, 0x5f, 0x73, 0x73, 0x5f, 0x77, 0x61, 0x72, 0x70
        /*0062*/ 	.byte	0x73, 0x70, 0x65, 0x63, 0x69, 0x61, 0x6c, 0x69, 0x7a, 0x65, 0x64, 0x2e, 0x68, 0x70, 0x70, 0x00
	.type		__unnamed_1,@object
	.size		__unnamed_1,(.L_0 - __unnamed_1)
__unnamed_1:
        /*0072*/ 	.byte	0x76, 0x6f, 0x69, 0x64, 0x20, 0x63, 0x75, 0x74, 0x6c, 0x61, 0x73, 0x73, 0x3a, 0x3a, 0x67, 0x65
        /* <DEDUP_REMOVED lines=179> */
        /*0bb2*/ 	.byte	0x64, 0x65, 0x6e, 0x74, 0x69, 0x74, 0x79, 0x5d, 0x00
.L_0:


//--------------------- .nv.shared._ZN7cutlass13device_kernelINS_4gemm6kernel13GemmUniversalIN4cute5tupleIJiiiiEEENS1_10collective13CollectiveMmaINS1_34MainloopSm90TmaGmmaWarpSpecializedILi18ENS5_IJNS4_1CILi1EEESB_SB_EEENS1_32KernelTmaWarpSpecializedPingpongEEENS5_IJNSA_ILi64EEENSA_ILi128EEENSA_ILi32EEEEEENS_6half_tENS5_IJSB_llEEESJ_NS5_IJlSB_lEEENS4_8TiledMMAINS4_8MMA_AtomIJNS4_4SM904GMMA26MMA_64x128x16_F32F16F16_SSILNSP_5MajorE1ELSR_0ELNSP_7ScaleInE1ELSS_1EEEEEENS4_6LayoutISC_NS5_IJNSA_ILi0EEESW_SW_EEEEENS5_IJNS4_10UnderscoreESZ_SZ_EEEEENS4_13SM90_TMA_LOADENS4_14ComposedLayoutINS4_7SwizzleILi3ELi4ELi3EEENS4_18smem_ptr_flag_bitsILi16EEENSV_INS5_IJSF_NSA_ILi8EEEEEENS5_IJSB_SF_EEEEEEEvNS4_8identityES12_NS13_INS14_ILi2ELi4ELi3EEES17_NSV_INS5_IJS18_SH_EEENS5_IJSH_SB_EEEEEEEvS1D_EENS_8epilogue10collective6detail29Sm90TmaWarpSpecializedAdapterINS1L_15DefaultEpilogueISJ_SL_SL_NS1K_6thread17LinearCombinationISJ_Li1EffLNS1P_9ScaleType4KindE0ELNS_15FloatRoundStyleE2ESJ_EENS1_15EpilogueDefaultEEEEEvvEEEEvNT_6ParamsE --------------------------
	.section	.nv.shared._ZN7cutlass13device_kernelINS_4gemm6kernel13GemmUniversalIN4cute5tupleIJiiiiEEENS1_10collective13CollectiveMmaINS1_34MainloopSm90TmaGmmaWarpSpecializedILi18ENS5_IJNS4_1CILi1EEESB_SB_EEENS1_32KernelTmaWarpSpecializedPingpongEEENS5_IJNSA_ILi64EEENSA_ILi128EEENSA_ILi32EEEEEENS_6half_tENS5_IJSB_llEEESJ_NS5_IJlSB_lEEENS4_8TiledMMAINS4_8MMA_AtomIJNS4_4SM904GMMA26MMA_64x128x16_F32F16F16_SSILNSP_5MajorE1ELSR_0ELNSP_7ScaleInE1ELSS_1EEEEEENS4_6LayoutISC_NS5_IJNSA_ILi0EEESW_SW_EEEEENS5_IJNS4_10UnderscoreESZ_SZ_EEEEENS4_13SM90_TMA_LOADENS4_14ComposedLayoutINS4_7SwizzleILi3ELi4ELi3EEENS4_18smem_ptr_flag_bitsILi16EEENSV_INS5_IJSF_NSA_ILi8EEEEEENS5_IJSB_SF_EEEEEEEvNS4_8identityES12_NS13_INS14_ILi2ELi4ELi3EEES17_NSV_INS5_IJS18_SH_EEENS5_IJSH_SB_EEEEEEEvS1D_EENS_8epilogue10collective6detail29Sm90TmaWarpSpecializedAdapterINS1L_15DefaultEpilogueISJ_SL_SL_NS1K_6thread17LinearCombinationISJ_Li1EffLNS1P_9ScaleType4KindE0ELNS_15FloatRoundStyleE2ESJ_EENS1_15EpilogueDefaultEEEEEvvEEEEvNT_6ParamsE,"aw",@nobits
	.sectionflags	@""
	.align	16
	.zero		1024


//--------------------- .nv.shared.reserved.0     --------------------------
	.section	.nv.shared.reserved.0,"aw",@nobits
	.weak		__nv_reservedSMEM_offset_0_alias
	.size		__nv_reservedSMEM_offset_0_alias, 0, 0
	.other		__nv_reservedSMEM_offset_0_alias,@"STO_CUDA_RESERVED_SHARED STV_DEFAULT"
__nv_reservedSMEM_offset_0_alias:
	.zero		0


//--------------------- .nv.global                --------------------------
	.section	.nv.global,"aw",@nobits
.nv.global:
	.type		_ZN40_INTERNAL_c1d7e823_4_k_cu_6c1bdd85_160784cute1_E,@object
	.size		_ZN40_INTERNAL_c1d7e823_4_k_cu_6c1bdd85_160784cute1_E,(_ZN40_INTERNAL_c1d7e823_4_k_cu_6c1bdd85_160784cuda3std3__45__cpo6cbeginE - _ZN40_INTERNAL_c1d7e823_4_k_cu_6c1bdd85_160784cute1_E)
_ZN40_INTERNAL_c1d7e823_4_k_cu_6c1bdd85_160784cute1_E:
	.zero		1
	.type		_ZN40_INTERNAL_c1d7e823_4_k_cu_6c1bdd85_160784cuda3std3__45__cpo6cbeginE,@object
	.size		_ZN40_INTERNAL_c1d7e823_4_k_cu_6c1bdd85_160784cuda3std3__45__cpo6cbeginE,(_ZN40_INTERNAL_c1d7e823_4_k_cu_6c1bdd85_160784cuda3std3__48in_placeE - _ZN40_INTERNAL_c1d7e823_4_k_cu_6c1bdd85_160784cuda3std3__45__cpo6cbeginE)
_ZN40_INTERNAL_c1d7e823_4_k_cu_6c1bdd85_160784cuda3std3__45__cpo6cbeginE:
	.zero		1
	.type		_ZN40_INTERNAL_c1d7e823_4_k_cu_6c1bdd85_160784cuda3std3__48in_placeE,@object
	.size		_ZN40_INTERNAL_c1d7e823_4_k_cu_6c1bdd85_160784cuda3std3__48in_placeE,(_ZN40_INTERNAL_c1d7e823_4_k_cu_6c1bdd85_160784cuda3std6ranges3__45__cpo9iter_moveE - _ZN40_INTERNAL_c1d7e823_4_k_cu_6c1bdd85_160784cuda3std3__48in_placeE)
_ZN40_INTERNAL_c1d7e823_4_k_cu_6c1bdd85_160784cuda3std3__48in_placeE:
	.zero		1
	.type		_ZN40_INTERNAL_c1d7e823_4_k_cu_6c1bdd85_160784cuda3std6ranges3__45__cpo9iter_moveE,@object
	.size		_ZN40_INTERNAL_c1d7e823_4_k_cu_6c1bdd85_160784cuda3std6ranges3__45__cpo9iter_moveE,(_ZN40_INTERNAL_c1d7e823_4_k_cu_6c1bdd85_160784cuda3std3__45__cpo5beginE - _ZN40_INTERNAL_c1d7e823_4_k_cu_6c1bdd85_160784cuda3std6ranges3__45__cpo9iter_moveE)
_ZN40_INTERNAL_c1d7e823_4_k_cu_6c1bdd85_160784cuda3std6ranges3__45__cpo9iter_moveE:
	.zero		1
	.type		_ZN40_INTERNAL_c1d7e823_4_k_cu_6c1bdd85_160784cuda3std3__45__cpo5beginE,@object
	.size		_ZN40_INTERNAL_c1d7e823_4_k_cu_6c1bdd85_160784cuda3std3__45__cpo5beginE,(_ZN40_INTERNAL_c1d7e823_4_k_cu_6c1bdd85_160784cuda3std3__442_GLOBAL__N__c1d7e823_4_k_cu_6c1bdd85_160786ignoreE - _ZN40_INTERNAL_c1d7e823_4_k_cu_6c1bdd85_160784cuda3std3__45__cpo5beginE)
_ZN40_INTERNAL_c1d7e823_4_k_cu_6c1bdd85_160784cuda3std3__45__cpo5beginE:
	.zero		1
	.type		_ZN40_INTERNAL_c1d7e823_4_k_cu_6c1bdd85_160784cuda3std3__442_GLOBAL__N__c1d7e823_4_k_cu_6c1bdd85_160786ignoreE,@object
	.size		_ZN40_INTERNAL_c1d7e823_4_k_cu_6c1bdd85_160784cuda3std3__442_GLOBAL__N__c1d7e823_4_k_cu_6c1bdd85_160786ignoreE,(_ZN40_INTERNAL_c1d7e823_4_k_cu_6c1bdd85_160784cute7productE - _ZN40_INTERNAL_c1d7e823_4_k_cu_6c1bdd85_160784cuda3std3__442_GLOBAL__N__c1d7e823_4_k_cu_6c1bdd85_160786ignoreE)
_ZN40_INTERNAL_c1d7e823_4_k_cu_6c1bdd85_160784cuda3std3__442_GLOBAL__N__c1d7e823_4_k_cu_6c1bdd85_160786ignoreE:
	.zero		1
	.type		_ZN40_INTERNAL_c1d7e823_4_k_cu_6c1bdd85_160784cute7productE,@object
	.size		_ZN40_INTERNAL_c1d7e823_4_k_cu_6c1bdd85_160784cute7productE,(_ZN40_INTERNAL_c1d7e823_4_k_cu_6c1bdd85_160784cuda3std3__45__cpo3endE - _ZN40_INTERNAL_c1d7e823_4_k_cu_6c1bdd85_160784cute7productE)
_ZN40_INTERNAL_c1d7e823_4_k_cu_6c1bdd85_160784cute7productE:
	.zero		1
	.type		_ZN40_INTERNAL_c1d7e823_4_k_cu_6c1bdd85_160784cuda3std3__45__cpo3endE,@object
	.size		_ZN40_INTERNAL_c1d7e823_4_k_cu_6c1bdd85_160784cuda3std3__45__cpo3endE,(_ZN40_INTERNAL_c1d7e823_4_k_cu_6c1bdd85_160784cuda3std3__419piecewise_constructE - _ZN40_INTERNAL_c1d7e823_4_k_cu_6c1bdd85_160784cuda3std3__45__cpo3endE)
_ZN40_INTERNAL_c1d7e823_4_k_cu_6c1bdd85_160784cuda3std3__45__cpo3endE:
	.zero		1
	.type		_ZN40_INTERNAL_c1d7e823_4_k_cu_6c1bdd85_160784cuda3std3__419piecewise_constructE,@object
	.size		_ZN40_INTERNAL_c1d7e823_4_k_cu_6c1bdd85_160784cuda3std3__419piecewise_constructE,(_ZN40_INTERNAL_c1d7e823_4_k_cu_6c1bdd85_160784cuda3std3__45__cpo4cendE - _ZN40_INTERNAL_c1d7e823_4_k_cu_6c1bdd85_160784cuda3std3__419piecewise_constructE)
_ZN40_INTERNAL_c1d7e823_4_k_cu_6c1bdd85_160784cuda3std3__419piecewise_constructE:
	.zero		1
	.type		_ZN40_INTERNAL_c1d7e823_4_k_cu_6c1bdd85_160784cuda3std3__45__cpo4cendE,@object
	.size		_ZN40_INTERNAL_c1d7e823_4_k_cu_6c1bdd85_160784cuda3std3__45__cpo4cendE,(_ZN40_INTERNAL_c1d7e823_4_k_cu_6c1bdd85_160784cuda3std6ranges3__45__cpo4swapE - _ZN40_INTERNAL_c1d7e823_4_k_cu_6c1bdd85_160784cuda3std3__45__cpo4cendE)
_ZN40_INTERNAL_c1d7e823_4_k_cu_6c1bdd85_160784cuda3std3__45__cpo4cendE:
	.zero		1
	.type		_ZN40_INTERNAL_c1d7e823_4_k_cu_6c1bdd85_160784cuda3std6ranges3__45__cpo4swapE,@object
	.size		_ZN40_INTERNAL_c1d7e823_4_k_cu_6c1bdd85_160784cuda3std6ranges3__45__cpo4swapE,(.L_8 - _ZN40_INTERNAL_c1d7e823_4_k_cu_6c1bdd85_160784cuda3std6ranges3__45__cpo4swapE)
_ZN40_INTERNAL_c1d7e823_4_k_cu_6c1bdd85_160784cuda3std6ranges3__45__cpo4swapE:
	.zero		1
.L_8:


//--------------------- .nv.constant0._ZN7cutlass13device_kernelINS_4gemm6kernel13GemmUniversalIN4cute5tupleIJiiiiEEENS1_10collective13CollectiveMmaINS1_34MainloopSm90TmaGmmaWarpSpecializedILi18ENS5_IJNS4_1CILi1EEESB_SB_EEENS1_32KernelTmaWarpSpecializedPingpongEEENS5_IJNSA_ILi64EEENSA_ILi128EEENSA_ILi32EEEEEENS_6half_tENS5_IJSB_llEEESJ_NS5_IJlSB_lEEENS4_8TiledMMAINS4_8MMA_AtomIJNS4_4SM904GMMA26MMA_64x128x16_F32F16F16_SSILNSP_5MajorE1ELSR_0ELNSP_7ScaleInE1ELSS_1EEEEEENS4_6LayoutISC_NS5_IJNSA_ILi0EEESW_SW_EEEEENS5_IJNS4_10UnderscoreESZ_SZ_EEEEENS4_13SM90_TMA_LOADENS4_14ComposedLayoutINS4_7SwizzleILi3ELi4ELi3EEENS4_18smem_ptr_flag_bitsILi16EEENSV_INS5_IJSF_NSA_ILi8EEEEEENS5_IJSB_SF_EEEEEEEvNS4_8identityES12_NS13_INS14_ILi2ELi4ELi3EEES17_NSV_INS5_IJS18_SH_EEENS5_IJSH_SB_EEEEEEEvS1D_EENS_8epilogue10collective6detail29Sm90TmaWarpSpecializedAdapterINS1L_15DefaultEpilogueISJ_SL_SL_NS1K_6thread17LinearCombinationISJ_Li1EffLNS1P_9ScaleType4KindE0ELNS_15FloatRoundStyleE2ESJ_EENS1_15EpilogueDefaultEEEEEvvEEEEvNT_6ParamsE --------------------------
	.section	.nv.constant0._ZN7cutlass13device_kernelINS_4gemm6kernel13GemmUniversalIN4cute5tupleIJiiiiEEENS1_10collective13CollectiveMmaINS1_34MainloopSm90TmaGmmaWarpSpecializedILi18ENS5_IJNS4_1CILi1EEESB_SB_EEENS1_32KernelTmaWarpSpecializedPingpongEEENS5_IJNSA_ILi64EEENSA_ILi128EEENSA_ILi32EEEEEENS_6half_tENS5_IJSB_llEEESJ_NS5_IJlSB_lEEENS4_8TiledMMAINS4_8MMA_AtomIJNS4_4SM904GMMA26MMA_64x128x16_F32F16F16_SSILNSP_5MajorE1ELSR_0ELNSP_7ScaleInE1ELSS_1EEEEEENS4_6LayoutISC_NS5_IJNSA_ILi0EEESW_SW_EEEEENS5_IJNS4_10UnderscoreESZ_SZ_EEEEENS4_13SM90_TMA_LOADENS4_14ComposedLayoutINS4_7SwizzleILi3ELi4ELi3EEENS4_18smem_ptr_flag_bitsILi16EEENSV_INS5_IJSF_NSA_ILi8EEEEEENS5_IJSB_SF_EEEEEEEvNS4_8identityES12_NS13_INS14_ILi2ELi4ELi3EEES17_NSV_INS5_IJS18_SH_EEENS5_IJSH_SB_EEEEEEEvS1D_EENS_8epilogue10collective6detail29Sm90TmaWarpSpecializedAdapterINS1L_15DefaultEpilogueISJ_SL_SL_NS1K_6thread17LinearCombinationISJ_Li1EffLNS1P_9ScaleType4KindE0ELNS_15FloatRoundStyleE2ESJ_EENS1_15EpilogueDefaultEEEEEvvEEEEvNT_6ParamsE,"a",@progbits
	.sectionflags	@""
	.align	4
.nv.constant0._ZN7cutlass13device_kernelINS_4gemm6kernel13GemmUniversalIN4cute5tupleIJiiiiEEENS1_10collective13CollectiveMmaINS1_34MainloopSm90TmaGmmaWarpSpecializedILi18ENS5_IJNS4_1CILi1EEESB_SB_EEENS1_32KernelTmaWarpSpecializedPingpongEEENS5_IJNSA_ILi64EEENSA_ILi128EEENSA_ILi32EEEEEENS_6half_tENS5_IJSB_llEEESJ_NS5_IJlSB_lEEENS4_8TiledMMAINS4_8MMA_AtomIJNS4_4SM904GMMA26MMA_64x128x16_F32F16F16_SSILNSP_5MajorE1ELSR_0ELNSP_7ScaleInE1ELSS_1EEEEEENS4_6LayoutISC_NS5_IJNSA_ILi0EEESW_SW_EEEEENS5_IJNS4_10UnderscoreESZ_SZ_EEEEENS4_13SM90_TMA_LOADENS4_14ComposedLayoutINS4_7SwizzleILi3ELi4ELi3EEENS4_18smem_ptr_flag_bitsILi16EEENSV_INS5_IJSF_NSA_ILi8EEEEEENS5_IJSB_SF_EEEEEEEvNS4_8identityES12_NS13_INS14_ILi2ELi4ELi3EEES17_NSV_INS5_IJS18_SH_EEENS5_IJSH_SB_EEEEEEEvS1D_EENS_8epilogue10collective6detail29Sm90TmaWarpSpecializedAdapterINS1L_15DefaultEpilogueISJ_SL_SL_NS1K_6thread17LinearCombinationISJ_Li1EffLNS1P_9ScaleType4KindE0ELNS_15FloatRoundStyleE2ESJ_EENS1_15EpilogueDefaultEEEEEvvEEEEvNT_6ParamsE:
	.zero		1664


//--------------------- SYMBOLS --------------------------

	.type		.nv.reservedSmem.offset0,@object
	.size		.nv.reservedSmem.offset0,0x4
	.type		__assertfail,@function
